	.target	sm_90a

	.elftype	@"ET_EXEC"


//--------------------- .note.nv.tkinfo           --------------------------
	.section	.note.nv.tkinfo,"",@"SHT_NOTE"
	.sectionflags	@"SHF_NOTE_NV_TKINFO"
	.tkinfo
        /*0018*/ 	.word	0x00000002
        /*0030*/ 	.string	""
        /*0030*/ 	.string	"ptxas"
        /*0030*/ 	.string	"Cuda compilation tools, release 13.0, V13.0.88"
        /*0030*/ 	.string	"Build cuda_13.0.r13.0/compiler.36424714_0"
        /*0030*/ 	.string	"-arch sm_90a -m 64 "



//--------------------- .note.nv.cuinfo           --------------------------
	.section	.note.nv.cuinfo,"",@"SHT_NOTE"
	.sectionflags	@"SHF_NOTE_NV_CUINFO"
        /*0018*/ 	.short	0x0002
        /*001a*/ 	.short	0x005a
        /*001c*/ 	.short	0x0082
	.zero		2


//--------------------- .nv.info                  --------------------------
	.section	.nv.info,"",@"SHT_CUDA_INFO"
	.align	4


	//----- nvinfo : EIATTR_REGCOUNT
	.align		4
        /*0000*/ 	.byte	0x04, 0x2f
        /*0002*/ 	.short	(.L_12 - .L_11)
	.align		4
.L_11:
        /*0004*/ 	.word	index@(_ZN7cutlass13device_kernelINS_4conv6kernel13ConvUniversalINS1_16ConvProblemShapeILNS1_8OperatorE0ELi2EEENS1_10collective14CollectiveConvINS1_46MainloopSm90TmaGmmaWarpSpecializedImplicitGemmILS5_0ELi7ELi2EN4cute5tupleIJNSA_1CILi2EEENSC_ILi1EEESE_EEENS1_36KernelImplicitTmaWarpSpecializedSm90ELi1EEENSB_IJNSC_ILi128EEESI_NSB_IJNSC_ILi64EEEEEEEEENS_10bfloat16_tESM_NSA_8TiledMMAINSA_8MMA_AtomIJNSA_4SM904GMMA28MMA_64x128x16_F32BF16BF16_SSILNSQ_5MajorE0ELSS_0ELNSQ_7ScaleInE1ELST_1EEEEEENSA_6LayoutINSB_IJSE_SE_SE_EEENSB_IJNSC_ILi0EEESY_SY_EEEEENSB_IJNSA_10UnderscoreES11_S11_EEEEENS7_6detail26Sm90ImplicitGemmTileTraitsINSA_20SM90_TMA_LOAD_IM2COLENSA_14ComposedLayoutINSA_7SwizzleILi3ELi4ELi3EEENSA_18smem_ptr_flag_bitsILi16EEENSW_INSB_IJNSB_IJNSC_ILi8EEENSC_ILi16EEEEEENSB_IJSJ_SE_EEENSB_IJSE_NSC_ILi7EEEEEEEEENSB_IJNSB_IJSJ_NSC_ILi512EEEEEENSB_IJSE_SY_EEENSB_IJSY_NSC_ILi8192EEEEEEEEEEEEEvEENS15_INSA_23SM90_TMA_LOAD_MULTICASTES1Q_vEEEENS_8epilogue10collective6detail29Sm90TmaWarpSpecializedAdapterINS1W_15DefaultEpilogueISM_NSB_IJNSB_IJlllEEESE_SY_EEES21_NS1V_6thread17LinearCombinationISM_Li1EffLNS22_9ScaleType4KindE0ELNS_15FloatRoundStyleE2ESM_EENS_4gemm15EpilogueDefaultEEEEEvvEEEEvNT_6ParamsE)
        /*0008*/ 	.word	0x0000009a


	//----- nvinfo : EIATTR_FRAME_SIZE
	.align		4
.L_12:
        /*000c*/ 	.byte	0x04, 0x11
        /*000e*/ 	.short	(.L_14 - .L_13)
	.align		4
.L_13:
        /*0010*/ 	.word	index@(_ZN7cutlass13device_kernelINS_4conv6kernel13ConvUniversalINS1_16ConvProblemShapeILNS1_8OperatorE0ELi2EEENS1_10collective14CollectiveConvINS1_46MainloopSm90TmaGmmaWarpSpecializedImplicitGemmILS5_0ELi7ELi2EN4cute5tupleIJNSA_1CILi2EEENSC_ILi1EEESE_EEENS1_36KernelImplicitTmaWarpSpecializedSm90ELi1EEENSB_IJNSC_ILi128EEESI_NSB_IJNSC_ILi64EEEEEEEEENS_10bfloat16_tESM_NSA_8TiledMMAINSA_8MMA_AtomIJNSA_4SM904GMMA28MMA_64x128x16_F32BF16BF16_SSILNSQ_5MajorE0ELSS_0ELNSQ_7ScaleInE1ELST_1EEEEEENSA_6LayoutINSB_IJSE_SE_SE_EEENSB_IJNSC_ILi0EEESY_SY_EEEEENSB_IJNSA_10UnderscoreES11_S11_EEEEENS7_6detail26Sm90ImplicitGemmTileTraitsINSA_20SM90_TMA_LOAD_IM2COLENSA_14ComposedLayoutINSA_7SwizzleILi3ELi4ELi3EEENSA_18smem_ptr_flag_bitsILi16EEENSW_INSB_IJNSB_IJNSC_ILi8EEENSC_ILi16EEEEEENSB_IJSJ_SE_EEENSB_IJSE_NSC_ILi7EEEEEEEEENSB_IJNSB_IJSJ_NSC_ILi512EEEEEENSB_IJSE_SY_EEENSB_IJSY_NSC_ILi8192EEEEEEEEEEEEEvEENS15_INSA_23SM90_TMA_LOAD_MULTICASTES1Q_vEEEENS_8epilogue10collective6detail29Sm90TmaWarpSpecializedAdapterINS1W_15DefaultEpilogueISM_NSB_IJNSB_IJlllEEESE_SY_EEES21_NS1V_6thread17LinearCombinationISM_Li1EffLNS22_9ScaleType4KindE0ELNS_15FloatRoundStyleE2ESM_EENS_4gemm15EpilogueDefaultEEEEEvvEEEEvNT_6ParamsE)
        /*0014*/ 	.word	0x00000000


	//----- nvinfo : EIATTR_MIN_STACK_SIZE
	.align		4
.L_14:
        /*0018*/ 	.byte	0x04, 0x12
        /*001a*/ 	.short	(.L_16 - .L_15)
	.align		4
.L_15:
        /*001c*/ 	.word	index@(_ZN7cutlass13device_kernelINS_4conv6kernel13ConvUniversalINS1_16ConvProblemShapeILNS1_8OperatorE0ELi2EEENS1_10collective14CollectiveConvINS1_46MainloopSm90TmaGmmaWarpSpecializedImplicitGemmILS5_0ELi7ELi2EN4cute5tupleIJNSA_1CILi2EEENSC_ILi1EEESE_EEENS1_36KernelImplicitTmaWarpSpecializedSm90ELi1EEENSB_IJNSC_ILi128EEESI_NSB_IJNSC_ILi64EEEEEEEEENS_10bfloat16_tESM_NSA_8TiledMMAINSA_8MMA_AtomIJNSA_4SM904GMMA28MMA_64x128x16_F32BF16BF16_SSILNSQ_5MajorE0ELSS_0ELNSQ_7ScaleInE1ELST_1EEEEEENSA_6LayoutINSB_IJSE_SE_SE_EEENSB_IJNSC_ILi0EEESY_SY_EEEEENSB_IJNSA_10UnderscoreES11_S11_EEEEENS7_6detail26Sm90ImplicitGemmTileTraitsINSA_20SM90_TMA_LOAD_IM2COLENSA_14ComposedLayoutINSA_7SwizzleILi3ELi4ELi3EEENSA_18smem_ptr_flag_bitsILi16EEENSW_INSB_IJNSB_IJNSC_ILi8EEENSC_ILi16EEEEEENSB_IJSJ_SE_EEENSB_IJSE_NSC_ILi7EEEEEEEEENSB_IJNSB_IJSJ_NSC_ILi512EEEEEENSB_IJSE_SY_EEENSB_IJSY_NSC_ILi8192EEEEEEEEEEEEEvEENS15_INSA_23SM90_TMA_LOAD_MULTICASTES1Q_vEEEENS_8epilogue10collective6detail29Sm90TmaWarpSpecializedAdapterINS1W_15DefaultEpilogueISM_NSB_IJNSB_IJlllEEESE_SY_EEES21_NS1V_6thread17LinearCombinationISM_Li1EffLNS22_9ScaleType4KindE0ELNS_15FloatRoundStyleE2ESM_EENS_4gemm15EpilogueDefaultEEEEEvvEEEEvNT_6ParamsE)
        /*0020*/ 	.word	0x00000000
.L_16:


//--------------------- .nv.compat                --------------------------
	.section	.nv.compat,"",@"SHT_CUDA_COMPAT_INFO"
	.align	4
        /*0000*/ 	.byte	0x02, 0x09, 0x01, 0x00, 0x02, 0x02, 0x04, 0x00, 0x02, 0x05, 0x05, 0x00, 0x03, 0x07, 0x01, 0x01
        /*0010*/ 	.byte	0x02, 0x03, 0x01, 0x00, 0x02, 0x06, 0x01, 0x00, 0x04, 0x0b, 0x08, 0x00, 0x00, 0x00, 0x00, 0x00
        /*0020*/ 	.byte	0x00, 0x00, 0x00, 0x00


//--------------------- .nv.info._ZN7cutlass13device_kernelINS_4conv6kernel13ConvUniversalINS1_16ConvProblemShapeILNS1_8OperatorE0ELi2EEENS1_10collective14CollectiveConvINS1_46MainloopSm90TmaGmmaWarpSpecializedImplicitGemmILS5_0ELi7ELi2EN4cute5tupleIJNSA_1CILi2EEENSC_ILi1EEESE_EEENS1_36KernelImplicitTmaWarpSpecializedSm90ELi1EEENSB_IJNSC_ILi128EEESI_NSB_IJNSC_ILi64EEEEEEEEENS_10bfloat16_tESM_NSA_8TiledMMAINSA_8MMA_AtomIJNSA_4SM904GMMA28MMA_64x128x16_F32BF16BF16_SSILNSQ_5MajorE0ELSS_0ELNSQ_7ScaleInE1ELST_1EEEEEENSA_6LayoutINSB_IJSE_SE_SE_EEENSB_IJNSC_ILi0EEESY_SY_EEEEENSB_IJNSA_10UnderscoreES11_S11_EEEEENS7_6detail26Sm90ImplicitGemmTileTraitsINSA_20SM90_TMA_LOAD_IM2COLENSA_14ComposedLayoutINSA_7SwizzleILi3ELi4ELi3EEENSA_18smem_ptr_flag_bitsILi16EEENSW_INSB_IJNSB_IJNSC_ILi8EEENSC_ILi16EEEEEENSB_IJSJ_SE_EEENSB_IJSE_NSC_ILi7EEEEEEEEENSB_IJNSB_IJSJ_NSC_ILi512EEEEEENSB_IJSE_SY_EEENSB_IJSY_NSC_ILi8192EEEEEEEEEEEEEvEENS15_INSA_23SM90_TMA_LOAD_MULTICASTES1Q_vEEEENS_8epilogue10collective6detail29Sm90TmaWarpSpecializedAdapterINS1W_15DefaultEpilogueISM_NSB_IJNSB_IJlllEEESE_SY_EEES21_NS1V_6thread17LinearCombinationISM_Li1EffLNS22_9ScaleType4KindE0ELNS_15FloatRoundStyleE2ESM_EENS_4gemm15EpilogueDefaultEEEEEvvEEEEvNT_6ParamsE --------------------------
	.section	.nv.info._ZN7cutlass13device_kernelINS_4conv6kernel13ConvUniversalINS1_16ConvProblemShapeILNS1_8OperatorE0ELi2EEENS1_10collective14CollectiveConvINS1_46MainloopSm90TmaGmmaWarpSpecializedImplicitGemmILS5_0ELi7ELi2EN4cute5tupleIJNSA_1CILi2EEENSC_ILi1EEESE_EEENS1_36KernelImplicitTmaWarpSpecializedSm90ELi1EEENSB_IJNSC_ILi128EEESI_NSB_IJNSC_ILi64EEEEEEEEENS_10bfloat16_tESM_NSA_8TiledMMAINSA_8MMA_AtomIJNSA_4SM904GMMA28MMA_64x128x16_F32BF16BF16_SSILNSQ_5MajorE0ELSS_0ELNSQ_7ScaleInE1ELST_1EEEEEENSA_6LayoutINSB_IJSE_SE_SE_EEENSB_IJNSC_ILi0EEESY_SY_EEEEENSB_IJNSA_10UnderscoreES11_S11_EEEEENS7_6detail26Sm90ImplicitGemmTileTraitsINSA_20SM90_TMA_LOAD_IM2COLENSA_14ComposedLayoutINSA_7SwizzleILi3ELi4ELi3EEENSA_18smem_ptr_flag_bitsILi16EEENSW_INSB_IJNSB_IJNSC_ILi8EEENSC_ILi16EEEEEENSB_IJSJ_SE_EEENSB_IJSE_NSC_ILi7EEEEEEEEENSB_IJNSB_IJSJ_NSC_ILi512EEEEEENSB_IJSE_SY_EEENSB_IJSY_NSC_ILi8192EEEEEEEEEEEEEvEENS15_INSA_23SM90_TMA_LOAD_MULTICASTES1Q_vEEEENS_8epilogue10collective6detail29Sm90TmaWarpSpecializedAdapterINS1W_15DefaultEpilogueISM_NSB_IJNSB_IJlllEEESE_SY_EEES21_NS1V_6thread17LinearCombinationISM_Li1EffLNS22_9ScaleType4KindE0ELNS_15FloatRoundStyleE2ESM_EENS_4gemm15EpilogueDefaultEEEEEvvEEEEvNT_6ParamsE,"",@"SHT_CUDA_INFO"
	.sectionflags	@""
	.align	4


	//----- nvinfo : EIATTR_CUDA_API_VERSION
	.align		4
        /*0000*/ 	.byte	0x04, 0x37
        /*0002*/ 	.short	(.L_18 - .L_17)
.L_17:
        /*0004*/ 	.word	0x00000082


	//----- nvinfo : EIATTR_KPARAM_INFO
	.align		4
.L_18:
        /*0008*/ 	.byte	0x04, 0x17
        /*000a*/ 	.short	(.L_20 - .L_19)
.L_19:
        /*000c*/ 	.word	0x00000000
        /*0010*/ 	.short	0x0000
        /*0012*/ 	.short	0x0070
        /*0014*/ 	.byte	0x00, 0xf0, 0x01, 0x0e


	//----- nvinfo : EIATTR_SPARSE_MMA_MASK
	.align		4
.L_20:
        /*0018*/ 	.byte	0x03, 0x50
        /*001a*/ 	.short	0x0000


	//----- nvinfo : EIATTR_MAXREG_COUNT
	.align		4
        /*001c*/ 	.byte	0x03, 0x1b
        /*001e*/ 	.short	0x00ff


	//----- nvinfo : EIATTR_NUM_BARRIERS
	.align		4
        /*0020*/ 	.byte	0x02, 0x4c
        /*0022*/ 	.byte	0x01
	.zero		1


	//----- nvinfo : EIATTR_MERCURY_ISA_VERSION
	.align		4
        /*0024*/ 	.byte	0x03, 0x5f
        /*0026*/ 	.short	0x0101


	//----- nvinfo : EIATTR_COOP_GROUP_MASK_REGIDS
	.align		4
        /*0028*/ 	.byte	0x04, 0x29
        /*002a*/ 	.short	(.L_22 - .L_21)


	//   ....[0]....
.L_21:
        /*002c*/ 	.word	0xffffffff


	//   ....[1]....
        /*0030*/ 	.word	0xffffffff


	//   ....[2]....
        /*0034*/ 	.word	0xffffffff


	//   ....[3]....
        /*0038*/ 	.word	0xffffffff


	//----- nvinfo : EIATTR_COOP_GROUP_INSTR_OFFSETS
	.align		4
.L_22:
        /*003c*/ 	.byte	0x04, 0x28
        /*003e*/ 	.short	(.L_24 - .L_23)


	//   ....[0]....
.L_23:
        /*0040*/ 	.word	0x00000070


	//   ....[1]....
        /*0044*/ 	.word	0x00000080


	//   ....[2]....
        /*0048*/ 	.word	0x00000140


	//   ....[3]....
        /*004c*/ 	.word	0x00000700


	//----- nvinfo : EIATTR_MBARRIER_INSTR_OFFSETS
	.align		4
.L_24:
        /*0050*/ 	.byte	0x04, 0x39
        /*0052*/ 	.short	(.L_26 - .L_25)


	//   ....[0]....
.L_25:
        /*0054*/ 	.word	0x000002f0
        /*0058*/ 	.word	0x000000ff
        /*005c*/ 	.word	0x00038000
        /*0060*/ 	.short	0x0100
        /*0062*/ 	.byte	0x08
	.zero		1


	//   ....[1]....
        /*0064*/ 	.word	0x00000300
        /*0068*/ 	.word	0x000000ff
        /*006c*/ 	.word	0x00038038
        /*0070*/ 	.short	0x0100
        /*0072*/ 	.byte	0x08
	.zero		1


	//   ....[2]....
        /*0074*/ 	.word	0x00000310
        /*0078*/ 	.word	0x000000ff
        /*007c*/ 	.word	0x00038008
        /*0080*/ 	.short	0x0100
        /*0082*/ 	.byte	0x08
	.zero		1


	//   ....[3]....
        /*0084*/ 	.word	0x00000320
        /*0088*/ 	.word	0x000000ff
        /*008c*/ 	.word	0x00038040
        /*0090*/ 	.short	0x0100
        /*0092*/ 	.byte	0x08
	.zero		1


	//   ....[4]....
        /*0094*/ 	.word	0x00000330
        /*0098*/ 	.word	0x000000ff
        /*009c*/ 	.word	0x00038010
        /*00a0*/ 	.short	0x0100
        /*00a2*/ 	.byte	0x08
	.zero		1


	//   ....[5]....
        /*00a4*/ 	.word	0x00000340
        /*00a8*/ 	.word	0x000000ff
        /*00ac*/ 	.word	0x00038048
        /*00b0*/ 	.short	0x0100
        /*00b2*/ 	.byte	0x08
	.zero		1


	//   ....[6]....
        /*00b4*/ 	.word	0x00000350
        /*00b8*/ 	.word	0x000000ff
        /*00bc*/ 	.word	0x00038018
        /*00c0*/ 	.short	0x0100
        /*00c2*/ 	.byte	0x08
	.zero		1


	//   ....[7]....
        /*00c4*/ 	.word	0x00000360
        /*00c8*/ 	.word	0x000000ff
        /*00cc*/ 	.word	0x00038050
        /*00d0*/ 	.short	0x0100
        /*00d2*/ 	.byte	0x08
	.zero		1


	//   ....[8]....
        /*00d4*/ 	.word	0x00000370
        /*00d8*/ 	.word	0x000000ff
        /*00dc*/ 	.word	0x00038020
        /*00e0*/ 	.short	0x0100
        /*00e2*/ 	.byte	0x08
	.zero		1


	//   ....[9]....
        /*00e4*/ 	.word	0x00000380
        /*00e8*/ 	.word	0x000000ff
        /*00ec*/ 	.word	0x00038058
        /*00f0*/ 	.short	0x0100
        /*00f2*/ 	.byte	0x08
	.zero		1


	//   ....[10]....
        /*00f4*/ 	.word	0x00000390
        /*00f8*/ 	.word	0x000000ff
        /*00fc*/ 	.word	0x00038028
        /*0100*/ 	.short	0x0100
        /*0102*/ 	.byte	0x08
	.zero		1


	//   ....[11]....
        /*0104*/ 	.word	0x000003a0
        /*0108*/ 	.word	0x000000ff
        /*010c*/ 	.word	0x00038060
        /*0110*/ 	.short	0x0100
        /*0112*/ 	.byte	0x08
	.zero		1


	//   ....[12]....
        /*0114*/ 	.word	0x000003b0
        /*0118*/ 	.word	0x000000ff
        /*011c*/ 	.word	0x00038030
        /*0120*/ 	.short	0x0100
        /*0122*/ 	.byte	0x08
	.zero		1


	//   ....[13]....
        /*0124*/ 	.word	0x000003c0
        /*0128*/ 	.word	0x000000ff
        /*012c*/ 	.word	0x00038068
        /*0130*/ 	.short	0x0100
        /*0132*/ 	.byte	0x08
	.zero		1


	//   ....[14]....
        /*0134*/ 	.word	0x00000f50
        /*0138*/ 	.word	0x00000006
        /*013c*/ 	.word	0x00038000
        /*0140*/ 	.short	0x010a
        /*0142*/ 	.byte	0x3f
	.zero		1


	//   ....[15]....
        /*0144*/ 	.word	0x000013b0
        /*0148*/ 	.word	0x0000000a
        /*014c*/ 	.word	0x00038000
        /*0150*/ 	.short	0x010a
        /*0152*/ 	.byte	0x3f
	.zero		1


	//   ....[16]....
        /*0154*/ 	.word	0x00001690
        /*0158*/ 	.word	0x00000007
        /*015c*/ 	.word	0x00000000
        /*0160*/ 	.short	0x0101
        /*0162*/ 	.byte	0x3f
	.zero		1


	//   ....[17]....
        /*0164*/ 	.word	0x000018e0
        /*0168*/ 	.word	0x00000003
        /*016c*/ 	.word	0x00000000
        /*0170*/ 	.short	0x0101
        /*0172*/ 	.byte	0x3f
	.zero		1


	//   ....[18]....
        /*0174*/ 	.word	0x00009660
        /*0178*/ 	.word	0x0000000e
        /*017c*/ 	.word	0x00038038
        /*0180*/ 	.short	0x010a
        /*0182*/ 	.byte	0x3f
	.zero		1


	//   ....[19]....
        /*0184*/ 	.word	0x00009d80
        /*0188*/ 	.word	0x00000004
        /*018c*/ 	.word	0x00000000
        /*0190*/ 	.short	0x010a
        /*0192*/ 	.byte	0x3f
	.zero		1


	//   ....[20]....
        /*0194*/ 	.word	0x00009e30
        /*0198*/ 	.word	0x00000000
        /*019c*/ 	.word	0x00000000
        /*01a0*/ 	.short	0x010a
        /*01a2*/ 	.byte	0x3f
	.zero		1


	//   ....[21]....
        /*01a4*/ 	.word	0x00009ee0
        /*01a8*/ 	.word	0x00000000
        /*01ac*/ 	.word	0x00000000
        /*01b0*/ 	.short	0x010a
        /*01b2*/ 	.byte	0x3f
	.zero		1


	//   ....[22]....
        /*01b4*/ 	.word	0x00009f90
        /*01b8*/ 	.word	0x00000000
        /*01bc*/ 	.word	0x00000000
        /*01c0*/ 	.short	0x010a
        /*01c2*/ 	.byte	0x3f
	.zero		1


	//   ....[23]....
        /*01c4*/ 	.word	0x0000a040
        /*01c8*/ 	.word	0x00000000
        /*01cc*/ 	.word	0x00000000
        /*01d0*/ 	.short	0x010a
        /*01d2*/ 	.byte	0x3f
	.zero		1


	//   ....[24]....
        /*01d4*/ 	.word	0x0000a0f0
        /*01d8*/ 	.word	0x00000000
        /*01dc*/ 	.word	0x00000000
        /*01e0*/ 	.short	0x010a
        /*01e2*/ 	.byte	0x3f
	.zero		1


	//   ....[25]....
        /*01e4*/ 	.word	0x0000a1a0
        /*01e8*/ 	.word	0x00000003
        /*01ec*/ 	.word	0x00000000
        /*01f0*/ 	.short	0x010a
        /*01f2*/ 	.byte	0x3f
	.zero		1


	//----- nvinfo : EIATTR_NUM_MBARRIERS
	.align		4
.L_26:
        /*01f4*/ 	.byte	0x03, 0x38
        /*01f6*/ 	.short	0x000e


	//----- nvinfo : EIATTR_EXIT_INSTR_OFFSETS
	.align		4
        /*01f8*/ 	.byte	0x04, 0x1c
        /*01fa*/ 	.short	(.L_28 - .L_27)


	//   ....[0]....
.L_27:
        /*01fc*/ 	.word	0x00000a80


	//   ....[1]....
        /*0200*/ 	.word	0x00001a40


	//   ....[2]....
        /*0204*/ 	.word	0x00006f40


	//   ....[3]....
        /*0208*/ 	.word	0x00006f70


	//   ....[4]....
        /*020c*/ 	.word	0x00009410


	//   ....[5]....
        /*0210*/ 	.word	0x00009440


	//   ....[6]....
        /*0214*/ 	.word	0x00009460


	//   ....[7]....
        /*0218*/ 	.word	0x00009c80


	//   ....[8]....
        /*021c*/ 	.word	0x0000a1d0


	//----- nvinfo : EIATTR_MAX_THREADS
	.align		4
.L_28:
        /*0220*/ 	.byte	0x04, 0x05
        /*0222*/ 	.short	(.L_30 - .L_29)
.L_29:
        /*0224*/ 	.word	0x00000100
        /*0228*/ 	.word	0x00000001
        /*022c*/ 	.word	0x00000001


	//----- nvinfo : EIATTR_CRS_STACK_SIZE
	.align		4
.L_30:
        /*0230*/ 	.byte	0x04, 0x1e
        /*0232*/ 	.short	(.L_32 - .L_31)
.L_31:
        /*0234*/ 	.word	0x00000000


	//----- nvinfo : EIATTR_CBANK_PARAM_SIZE
	.align		4
.L_32:
        /*0238*/ 	.byte	0x03, 0x19
        /*023a*/ 	.short	0x03f0


	//----- nvinfo : EIATTR_PARAM_CBANK
	.align		4
        /*023c*/ 	.byte	0x04, 0x0a
        /*023e*/ 	.short	(.L_34 - .L_33)
	.align		4
.L_33:
        /*0240*/ 	.word	index@(.nv.constant0._ZN7cutlass13device_kernelINS_4conv6kernel13ConvUniversalINS1_16ConvProblemShapeILNS1_8OperatorE0ELi2EEENS1_10collective14CollectiveConvINS1_46MainloopSm90TmaGmmaWarpSpecializedImplicitGemmILS5_0ELi7ELi2EN4cute5tupleIJNSA_1CILi2EEENSC_ILi1EEESE_EEENS1_36KernelImplicitTmaWarpSpecializedSm90ELi1EEENSB_IJNSC_ILi128EEESI_NSB_IJNSC_ILi64EEEEEEEEENS_10bfloat16_tESM_NSA_8TiledMMAINSA_8MMA_AtomIJNSA_4SM904GMMA28MMA_64x128x16_F32BF16BF16_SSILNSQ_5MajorE0ELSS_0ELNSQ_7ScaleInE1ELST_1EEEEEENSA_6LayoutINSB_IJSE_SE_SE_EEENSB_IJNSC_ILi0EEESY_SY_EEEEENSB_IJNSA_10UnderscoreES11_S11_EEEEENS7_6detail26Sm90ImplicitGemmTileTraitsINSA_20SM90_TMA_LOAD_IM2COLENSA_14ComposedLayoutINSA_7SwizzleILi3ELi4ELi3EEENSA_18smem_ptr_flag_bitsILi16EEENSW_INSB_IJNSB_IJNSC_ILi8EEENSC_ILi16EEEEEENSB_IJSJ_SE_EEENSB_IJSE_NSC_ILi7EEEEEEEEENSB_IJNSB_IJSJ_NSC_ILi512EEEEEENSB_IJSE_SY_EEENSB_IJSY_NSC_ILi8192EEEEEEEEEEEEEvEENS15_INSA_23SM90_TMA_LOAD_MULTICASTES1Q_vEEEENS_8epilogue10collective6detail29Sm90TmaWarpSpecializedAdapterINS1W_15DefaultEpilogueISM_NSB_IJNSB_IJlllEEESE_SY_EEES21_NS1V_6thread17LinearCombinationISM_Li1EffLNS22_9ScaleType4KindE0ELNS_15FloatRoundStyleE2ESM_EENS_4gemm15EpilogueDefaultEEEEEvvEEEEvNT_6ParamsE)
        /*0244*/ 	.short	0x0210
        /*0246*/ 	.short	0x03f0


	//----- nvinfo : EIATTR_SW_WAR
	.align		4
.L_34:
        /*0248*/ 	.byte	0x04, 0x36
        /*024a*/ 	.short	(.L_36 - .L_35)
.L_35:
        /*024c*/ 	.word	0x00000008
.L_36:


//--------------------- .nv.callgraph             --------------------------
	.section	.nv.callgraph,"",@"SHT_CUDA_CALLGRAPH"
	.align	4
	.sectionentsize	8
	.align		4
        /*0000*/ 	.word	0x00000000
	.align		4
        /*0004*/ 	.word	0xffffffff
	.align		4
        /*0008*/ 	.word	0x00000000
	.align		4
        /*000c*/ 	.word	0xfffffffe
	.align		4
        /*0010*/ 	.word	0x00000000
	.align		4
        /*0014*/ 	.word	0xfffffffd
	.align		4
        /*0018*/ 	.word	0x00000000
	.align		4
        /*001c*/ 	.word	0xfffffffc


//--------------------- .nv.constant4             --------------------------
	.section	.nv.constant4,"a",@progbits
	.align	8
	.align		8
.nv.constant4:
        /*0000*/ 	.dword	_ZN39_INTERNAL_76781bc7_4_k_cu_f9054a18_38844cuda3std3__45__cpo5beginE
	.align		8
        /*0008*/ 	.dword	_ZN39_INTERNAL_76781bc7_4_k_cu_f9054a18_38844cuda3std3__45__cpo3endE
	.align		8
        /*0010*/ 	.dword	_ZN39_INTERNAL_76781bc7_4_k_cu_f9054a18_38844cuda3std3__45__cpo6cbeginE
	.align		8
        /*0018*/ 	.dword	_ZN39_INTERNAL_76781bc7_4_k_cu_f9054a18_38844cuda3std3__45__cpo4cendE
	.align		8
        /*0020*/ 	.dword	_ZN39_INTERNAL_76781bc7_4_k_cu_f9054a18_38844cuda3std3__441_GLOBAL__N__76781bc7_4_k_cu_f9054a18_38846ignoreE
	.align		8
        /*0028*/ 	.dword	_ZN39_INTERNAL_76781bc7_4_k_cu_f9054a18_38844cuda3std3__419piecewise_constructE
	.align		8
        /*0030*/ 	.dword	_ZN39_INTERNAL_76781bc7_4_k_cu_f9054a18_38844cuda3std3__48in_placeE
	.align		8
        /*0038*/ 	.dword	_ZN39_INTERNAL_76781bc7_4_k_cu_f9054a18_38844cuda3std6ranges3__45__cpo4swapE
	.align		8
        /*0040*/ 	.dword	_ZN39_INTERNAL_76781bc7_4_k_cu_f9054a18_38844cuda3std6ranges3__45__cpo9iter_moveE
	.align		8
        /*0048*/ 	.dword	_ZN39_INTERNAL_76781bc7_4_k_cu_f9054a18_38844cute7productE
	.align		8
        /*0050*/ 	.dword	_ZN39_INTERNAL_76781bc7_4_k_cu_f9054a18_38844cute1_E


//--------------------- .text._ZN7cutlass13device_kernelINS_4conv6kernel13ConvUniversalINS1_16ConvProblemShapeILNS1_8OperatorE0ELi2EEENS1_10collective14CollectiveConvINS1_46MainloopSm90TmaGmmaWarpSpecializedImplicitGemmILS5_0ELi7ELi2EN4cute5tupleIJNSA_1CILi2EEENSC_ILi1EEESE_EEENS1_36KernelImplicitTmaWarpSpecializedSm90ELi1EEENSB_IJNSC_ILi128EEESI_NSB_IJNSC_ILi64EEEEEEEEENS_10bfloat16_tESM_NSA_8TiledMMAINSA_8MMA_AtomIJNSA_4SM904GMMA28MMA_64x128x16_F32BF16BF16_SSILNSQ_5MajorE0ELSS_0ELNSQ_7ScaleInE1ELST_1EEEEEENSA_6LayoutINSB_IJSE_SE_SE_EEENSB_IJNSC_ILi0EEESY_SY_EEEEENSB_IJNSA_10UnderscoreES11_S11_EEEEENS7_6detail26Sm90ImplicitGemmTileTraitsINSA_20SM90_TMA_LOAD_IM2COLENSA_14ComposedLayoutINSA_7SwizzleILi3ELi4ELi3EEENSA_18smem_ptr_flag_bitsILi16EEENSW_INSB_IJNSB_IJNSC_ILi8EEENSC_ILi16EEEEEENSB_IJSJ_SE_EEENSB_IJSE_NSC_ILi7EEEEEEEEENSB_IJNSB_IJSJ_NSC_ILi512EEEEEENSB_IJSE_SY_EEENSB_IJSY_NSC_ILi8192EEEEEEEEEEEEEvEENS15_INSA_23SM90_TMA_LOAD_MULTICASTES1Q_vEEEENS_8epilogue10collective6detail29Sm90TmaWarpSpecializedAdapterINS1W_15DefaultEpilogueISM_NSB_IJNSB_IJlllEEESE_SY_EEES21_NS1V_6thread17LinearCombinationISM_Li1EffLNS22_9ScaleType4KindE0ELNS_15FloatRoundStyleE2ESM_EENS_4gemm15EpilogueDefaultEEEEEvvEEEEvNT_6ParamsE --------------------------
	.section	.text._ZN7cutlass13device_kernelINS_4conv6kernel13ConvUniversalINS1_16ConvProblemShapeILNS1_8OperatorE0ELi2EEENS1_10collective14CollectiveConvINS1_46MainloopSm90TmaGmmaWarpSpecializedImplicitGemmILS5_0ELi7ELi2EN4cute5tupleIJNSA_1CILi2EEENSC_ILi1EEESE_EEENS1_36KernelImplicitTmaWarpSpecializedSm90ELi1EEENSB_IJNSC_ILi128EEESI_NSB_IJNSC_ILi64EEEEEEEEENS_10bfloat16_tESM_NSA_8TiledMMAINSA_8MMA_AtomIJNSA_4SM904GMMA28MMA_64x128x16_F32BF16BF16_SSILNSQ_5MajorE0ELSS_0ELNSQ_7ScaleInE1ELST_1EEEEEENSA_6LayoutINSB_IJSE_SE_SE_EEENSB_IJNSC_ILi0EEESY_SY_EEEEENSB_IJNSA_10UnderscoreES11_S11_EEEEENS7_6detail26Sm90ImplicitGemmTileTraitsINSA_20SM90_TMA_LOAD_IM2COLENSA_14ComposedLayoutINSA_7SwizzleILi3ELi4ELi3EEENSA_18smem_ptr_flag_bitsILi16EEENSW_INSB_IJNSB_IJNSC_ILi8EEENSC_ILi16EEEEEENSB_IJSJ_SE_EEENSB_IJSE_NSC_ILi7EEEEEEEEENSB_IJNSB_IJSJ_NSC_ILi512EEEEEENSB_IJSE_SY_EEENSB_IJSY_NSC_ILi8192EEEEEEEEEEEEEvEENS15_INSA_23SM90_TMA_LOAD_MULTICASTES1Q_vEEEENS_8epilogue10collective6detail29Sm90TmaWarpSpecializedAdapterINS1W_15DefaultEpilogueISM_NSB_IJNSB_IJlllEEESE_SY_EEES21_NS1V_6thread17LinearCombinationISM_Li1EffLNS22_9ScaleType4KindE0ELNS_15FloatRoundStyleE2ESM_EENS_4gemm15EpilogueDefaultEEEEEvvEEEEvNT_6ParamsE,"ax",@progbits
	.align	128
.text._ZN7cutlass13device_kernelINS_4conv6kernel13ConvUniversalINS1_16ConvProblemShapeILNS1_8OperatorE0ELi2EEENS1_10collective14CollectiveConvINS1_46MainloopSm90TmaGmmaWarpSpecializedImplicitGemmILS5_0ELi7ELi2EN4cute5tupleIJNSA_1CILi2EEENSC_ILi1EEESE_EEENS1_36KernelImplicitTmaWarpSpecializedSm90ELi1EEENSB_IJNSC_ILi128EEESI_NSB_IJNSC_ILi64EEEEEEEEENS_10bfloat16_tESM_NSA_8TiledMMAINSA_8MMA_AtomIJNSA_4SM904GMMA28MMA_64x128x16_F32BF16BF16_SSILNSQ_5MajorE0ELSS_0ELNSQ_7ScaleInE1ELST_1EEEEEENSA_6LayoutINSB_IJSE_SE_SE_EEENSB_IJNSC_ILi0EEESY_SY_EEEEENSB_IJNSA_10UnderscoreES11_S11_EEEEENS7_6detail26Sm90ImplicitGemmTileTraitsINSA_20SM90_TMA_LOAD_IM2COLENSA_14ComposedLayoutINSA_7SwizzleILi3ELi4ELi3EEENSA_18smem_ptr_flag_bitsILi16EEENSW_INSB_IJNSB_IJNSC_ILi8EEENSC_ILi16EEEEEENSB_IJSJ_SE_EEENSB_IJSE_NSC_ILi7EEEEEEEEENSB_IJNSB_IJSJ_NSC_ILi512EEEEEENSB_IJSE_SY_EEENSB_IJSY_NSC_ILi8192EEEEEEEEEEEEEvEENS15_INSA_23SM90_TMA_LOAD_MULTICASTES1Q_vEEEENS_8epilogue10collective6detail29Sm90TmaWarpSpecializedAdapterINS1W_15DefaultEpilogueISM_NSB_IJNSB_IJlllEEESE_SY_EEES21_NS1V_6thread17LinearCombinationISM_Li1EffLNS22_9ScaleType4KindE0ELNS_15FloatRoundStyleE2ESM_EENS_4gemm15EpilogueDefaultEEEEEvvEEEEvNT_6ParamsE:
        .type           _ZN7cutlass13device_kernelINS_4conv6kernel13ConvUniversalINS1_16ConvProblemShapeILNS1_8OperatorE0ELi2EEENS1_10collective14CollectiveConvINS1_46MainloopSm90TmaGmmaWarpSpecializedImplicitGemmILS5_0ELi7ELi2EN4cute5tupleIJNSA_1CILi2EEENSC_ILi1EEESE_EEENS1_36KernelImplicitTmaWarpSpecializedSm90ELi1EEENSB_IJNSC_ILi128EEESI_NSB_IJNSC_ILi64EEEEEEEEENS_10bfloat16_tESM_NSA_8TiledMMAINSA_8MMA_AtomIJNSA_4SM904GMMA28MMA_64x128x16_F32BF16BF16_SSILNSQ_5MajorE0ELSS_0ELNSQ_7ScaleInE1ELST_1EEEEEENSA_6LayoutINSB_IJSE_SE_SE_EEENSB_IJNSC_ILi0EEESY_SY_EEEEENSB_IJNSA_10UnderscoreES11_S11_EEEEENS7_6detail26Sm90ImplicitGemmTileTraitsINSA_20SM90_TMA_LOAD_IM2COLENSA_14ComposedLayoutINSA_7SwizzleILi3ELi4ELi3EEENSA_18smem_ptr_flag_bitsILi16EEENSW_INSB_IJNSB_IJNSC_ILi8EEENSC_ILi16EEEEEENSB_IJSJ_SE_EEENSB_IJSE_NSC_ILi7EEEEEEEEENSB_IJNSB_IJSJ_NSC_ILi512EEEEEENSB_IJSE_SY_EEENSB_IJSY_NSC_ILi8192EEEEEEEEEEEEEvEENS15_INSA_23SM90_TMA_LOAD_MULTICASTES1Q_vEEEENS_8epilogue10collective6detail29Sm90TmaWarpSpecializedAdapterINS1W_15DefaultEpilogueISM_NSB_IJNSB_IJlllEEESE_SY_EEES21_NS1V_6thread17LinearCombinationISM_Li1EffLNS22_9ScaleType4KindE0ELNS_15FloatRoundStyleE2ESM_EENS_4gemm15EpilogueDefaultEEEEEvvEEEEvNT_6ParamsE,@function
        .size           _ZN7cutlass13device_kernelINS_4conv6kernel13ConvUniversalINS1_16ConvProblemShapeILNS1_8OperatorE0ELi2EEENS1_10collective14CollectiveConvINS1_46MainloopSm90TmaGmmaWarpSpecializedImplicitGemmILS5_0ELi7ELi2EN4cute5tupleIJNSA_1CILi2EEENSC_ILi1EEESE_EEENS1_36KernelImplicitTmaWarpSpecializedSm90ELi1EEENSB_IJNSC_ILi128EEESI_NSB_IJNSC_ILi64EEEEEEEEENS_10bfloat16_tESM_NSA_8TiledMMAINSA_8MMA_AtomIJNSA_4SM904GMMA28MMA_64x128x16_F32BF16BF16_SSILNSQ_5MajorE0ELSS_0ELNSQ_7ScaleInE1ELST_1EEEEEENSA_6LayoutINSB_IJSE_SE_SE_EEENSB_IJNSC_ILi0EEESY_SY_EEEEENSB_IJNSA_10UnderscoreES11_S11_EEEEENS7_6detail26Sm90ImplicitGemmTileTraitsINSA_20SM90_TMA_LOAD_IM2COLENSA_14ComposedLayoutINSA_7SwizzleILi3ELi4ELi3EEENSA_18smem_ptr_flag_bitsILi16EEENSW_INSB_IJNSB_IJNSC_ILi8EEENSC_ILi16EEEEEENSB_IJSJ_SE_EEENSB_IJSE_NSC_ILi7EEEEEEEEENSB_IJNSB_IJSJ_NSC_ILi512EEEEEENSB_IJSE_SY_EEENSB_IJSY_NSC_ILi8192EEEEEEEEEEEEEvEENS15_INSA_23SM90_TMA_LOAD_MULTICASTES1Q_vEEEENS_8epilogue10collective6detail29Sm90TmaWarpSpecializedAdapterINS1W_15DefaultEpilogueISM_NSB_IJNSB_IJlllEEESE_SY_EEES21_NS1V_6thread17LinearCombinationISM_Li1EffLNS22_9ScaleType4KindE0ELNS_15FloatRoundStyleE2ESM_EENS_4gemm15EpilogueDefaultEEEEEvvEEEEvNT_6ParamsE,(.L_x_294 - _ZN7cutlass13device_kernelINS_4conv6kernel13ConvUniversalINS1_16ConvProblemShapeILNS1_8OperatorE0ELi2EEENS1_10collective14CollectiveConvINS1_46MainloopSm90TmaGmmaWarpSpecializedImplicitGemmILS5_0ELi7ELi2EN4cute5tupleIJNSA_1CILi2EEENSC_ILi1EEESE_EEENS1_36KernelImplicitTmaWarpSpecializedSm90ELi1EEENSB_IJNSC_ILi128EEESI_NSB_IJNSC_ILi64EEEEEEEEENS_10bfloat16_tESM_NSA_8TiledMMAINSA_8MMA_AtomIJNSA_4SM904GMMA28MMA_64x128x16_F32BF16BF16_SSILNSQ_5MajorE0ELSS_0ELNSQ_7ScaleInE1ELST_1EEEEEENSA_6LayoutINSB_IJSE_SE_SE_EEENSB_IJNSC_ILi0EEESY_SY_EEEEENSB_IJNSA_10UnderscoreES11_S11_EEEEENS7_6detail26Sm90ImplicitGemmTileTraitsINSA_20SM90_TMA_LOAD_IM2COLENSA_14ComposedLayoutINSA_7SwizzleILi3ELi4ELi3EEENSA_18smem_ptr_flag_bitsILi16EEENSW_INSB_IJNSB_IJNSC_ILi8EEENSC_ILi16EEEEEENSB_IJSJ_SE_EEENSB_IJSE_NSC_ILi7EEEEEEEEENSB_IJNSB_IJSJ_NSC_ILi512EEEEEENSB_IJSE_SY_EEENSB_IJSY_NSC_ILi8192EEEEEEEEEEEEEvEENS15_INSA_23SM90_TMA_LOAD_MULTICASTES1Q_vEEEENS_8epilogue10collective6detail29Sm90TmaWarpSpecializedAdapterINS1W_15DefaultEpilogueISM_NSB_IJNSB_IJlllEEESE_SY_EEES21_NS1V_6thread17LinearCombinationISM_Li1EffLNS22_9ScaleType4KindE0ELNS_15FloatRoundStyleE2ESM_EENS_4gemm15EpilogueDefaultEEEEEvvEEEEvNT_6ParamsE)
        .other          _ZN7cutlass13device_kernelINS_4conv6kernel13ConvUniversalINS1_16ConvProblemShapeILNS1_8OperatorE0ELi2EEENS1_10collective14CollectiveConvINS1_46MainloopSm90TmaGmmaWarpSpecializedImplicitGemmILS5_0ELi7ELi2EN4cute5tupleIJNSA_1CILi2EEENSC_ILi1EEESE_EEENS1_36KernelImplicitTmaWarpSpecializedSm90ELi1EEENSB_IJNSC_ILi128EEESI_NSB_IJNSC_ILi64EEEEEEEEENS_10bfloat16_tESM_NSA_8TiledMMAINSA_8MMA_AtomIJNSA_4SM904GMMA28MMA_64x128x16_F32BF16BF16_SSILNSQ_5MajorE0ELSS_0ELNSQ_7ScaleInE1ELST_1EEEEEENSA_6LayoutINSB_IJSE_SE_SE_EEENSB_IJNSC_ILi0EEESY_SY_EEEEENSB_IJNSA_10UnderscoreES11_S11_EEEEENS7_6detail26Sm90ImplicitGemmTileTraitsINSA_20SM90_TMA_LOAD_IM2COLENSA_14ComposedLayoutINSA_7SwizzleILi3ELi4ELi3EEENSA_18smem_ptr_flag_bitsILi16EEENSW_INSB_IJNSB_IJNSC_ILi8EEENSC_ILi16EEEEEENSB_IJSJ_SE_EEENSB_IJSE_NSC_ILi7EEEEEEEEENSB_IJNSB_IJSJ_NSC_ILi512EEEEEENSB_IJSE_SY_EEENSB_IJSY_NSC_ILi8192EEEEEEEEEEEEEvEENS15_INSA_23SM90_TMA_LOAD_MULTICASTES1Q_vEEEENS_8epilogue10collective6detail29Sm90TmaWarpSpecializedAdapterINS1W_15DefaultEpilogueISM_NSB_IJNSB_IJlllEEESE_SY_EEES21_NS1V_6thread17LinearCombinationISM_Li1EffLNS22_9ScaleType4KindE0ELNS_15FloatRoundStyleE2ESM_EENS_4gemm15EpilogueDefaultEEEEEvvEEEEvNT_6ParamsE,@"STO_CUDA_ENTRY STV_DEFAULT"
_ZN7cutlass13device_kernelINS_4conv6kernel13ConvUniversalINS1_16ConvProblemShapeILNS1_8OperatorE0ELi2EEENS1_10collective14CollectiveConvINS1_46MainloopSm90TmaGmmaWarpSpecializedImplicitGemmILS5_0ELi7ELi2EN4cute5tupleIJNSA_1CILi2EEENSC_ILi1EEESE_EEENS1_36KernelImplicitTmaWarpSpecializedSm90ELi1EEENSB_IJNSC_ILi128EEESI_NSB_IJNSC_ILi64EEEEEEEEENS_10bfloat16_tESM_NSA_8TiledMMAINSA_8MMA_AtomIJNSA_4SM904GMMA28MMA_64x128x16_F32BF16BF16_SSILNSQ_5MajorE0ELSS_0ELNSQ_7ScaleInE1ELST_1EEEEEENSA_6LayoutINSB_IJSE_SE_SE_EEENSB_IJNSC_ILi0EEESY_SY_EEEEENSB_IJNSA_10UnderscoreES11_S11_EEEEENS7_6detail26Sm90ImplicitGemmTileTraitsINSA_20SM90_TMA_LOAD_IM2COLENSA_14ComposedLayoutINSA_7SwizzleILi3ELi4ELi3EEENSA_18smem_ptr_flag_bitsILi16EEENSW_INSB_IJNSB_IJNSC_ILi8EEENSC_ILi16EEEEEENSB_IJSJ_SE_EEENSB_IJSE_NSC_ILi7EEEEEEEEENSB_IJNSB_IJSJ_NSC_ILi512EEEEEENSB_IJSE_SY_EEENSB_IJSY_NSC_ILi8192EEEEEEEEEEEEEvEENS15_INSA_23SM90_TMA_LOAD_MULTICASTES1Q_vEEEENS_8epilogue10collective6detail29Sm90TmaWarpSpecializedAdapterINS1W_15DefaultEpilogueISM_NSB_IJNSB_IJlllEEESE_SY_EEES21_NS1V_6thread17LinearCombinationISM_Li1EffLNS22_9ScaleType4KindE0ELNS_15FloatRoundStyleE2ESM_EENS_4gemm15EpilogueDefaultEEEEEvvEEEEvNT_6ParamsE:
[----:B------:R-:W-:Y:S01]  /*0000*/  LDC R1, c[0x0][0x28] ;  /* 0x00000a00ff017b82 */ /* 0x000fe20000000800 */
[----:B------:R-:W0:Y:S01]  /*0010*/  S2R R11, SR_TID.X ;  /* 0x00000000000b7919 */ /* 0x000e220000002100 */
[----:B------:R-:W-:Y:S01]  /*0020*/  ELECT P0, URZ, PT ;  /* 0x00000000003f782f */ /* 0x000fe20003800000 */
[----:B------:R-:W-:Y:S01]  /*0030*/  BSSY B0, `(.L_x_0) ;  /* 0x0000010000007945 */ /* 0x000fe20003800000 */
[----:B------:R-:W1:Y:S01]  /*0040*/  S2R R12, SR_CTAID.X ;  /* 0x00000000000c7919 */ /* 0x000e620000002500 */
[--C-:B0-----:R-:W-:Y:S02]  /*0050*/  SHF.R.U32.HI R0, RZ, 0x5, R11.reuse ;  /* 0x00000005ff007819 */ /* 0x101fe4000001160b */
[----:B------:R-:W-:-:S03]  /*0060*/  SHF.R.U32.HI R3, RZ, 0x7, R11 ;  /* 0x00000007ff037819 */ /* 0x000fc6000001160b */
[----:B------:R-:W0:Y:S04]  /*0070*/  SHFL.IDX PT, R2, R0, RZ, 0x1f ;  /* 0x00001fff00027589 */ /* 0x000e2800000e0000 */
[----:B------:R2:W3:Y:S01]  /*0080*/  SHFL.IDX PT, R10, R3, RZ, 0x1f ;  /* 0x00001fff030a7589 */ /* 0x0004e200000e0000 */
[----:B0-----:R-:W-:-:S13]  /*0090*/  ISETP.NE.OR P0, PT, R2, RZ, !P0 ;  /* 0x000000ff0200720c */ /* 0x001fda0004705670 */
[----:B-123--:R-:W-:Y:S05]  /*00a0*/  @P0 BRA `(.L_x_1) ;  /* 0x0000000000200947 */ /* 0x00efea0003800000 */
[----:B------:R-:W-:Y:S02]  /*00b0*/  ULDC.64 UR4, c[0x0][0x198] ;  /* 0x0000660000047ab9 */ /* 0x000fe40000000a00 */
[----:B------:R-:W-:Y:S02]  /*00c0*/  UIADD3 UR6, UP0, UR4, 0xf0, URZ ;  /* 0x000000f004067890 */ /* 0x000fe4000ff1e03f */
[----:B------:R-:W-:Y:S02]  /*00d0*/  UIADD3 UR4, UP1, UR4, 0x1f0, URZ ;  /* 0x000001f004047890 */ /* 0x000fe4000ff3e03f */
[----:B------:R-:W-:Y:S02]  /*00e0*/  UIADD3.X UR7, URZ, UR5, URZ, UP0, !UPT ;  /* 0x000000053f077290 */ /* 0x000fe400087fe43f */
[----:B------:R-:W-:-:S07]  /*00f0*/  UIADD3.X UR5, URZ, UR5, URZ, UP1, !UPT ;  /* 0x000000053f057290 */ /* 0x000fce0008ffe43f */
[----:B------:R0:W-:Y:S02]  /*0100*/  UTMACCTL.PF [UR6] ;  /* 0x00000000060079b9 */ /* 0x0001e40008040000 */
[----:B------:R0:W-:Y:S02]  /*0110*/  UTMACCTL.PF [UR4] ;  /* 0x00000000040079b9 */ /* 0x0001e40008040000 */
[----:B0-----:R-:W-:Y:S01]  /*0120*/  NOP ;  /* 0x0000000000007918 */ /* 0x001fe20000000000 */
.L_x_1:
[----:B------:R-:W-:Y:S05]  /*0130*/  BSYNC B0 ;  /* 0x0000000000007941 */ /* 0x000fea0003800000 */
.L_x_0:
[----:B------:R-:W0:Y:S01]  /*0140*/  SHFL.IDX PT, R0, R0, RZ, 0x1f ;  /* 0x00001fff00007589 */ /* 0x000e2200000e0000 */
[----:B------:R-:W-:Y:S02]  /*0150*/  SHF.R.S32.HI R4, RZ, 0x1f, R11 ;  /* 0x0000001fff047819 */ /* 0x000fe4000001140b */
[----:B------:R-:W-:Y:S01]  /*0160*/  I2FP.F32.U32 R6, R12 ;  /* 0x0000000c00067245 */ /* 0x000fe20000201000 */
[----:B------:R-:W1:Y:S01]  /*0170*/  S2R R13, SR_CTAID.Y ;  /* 0x00000000000d7919 */ /* 0x000e620000002600 */
[----:B------:R-:W-:-:S04]  /*0180*/  LEA.HI R4, R4, R11, RZ, 0x7 ;  /* 0x0000000b04047211 */ /* 0x000fc800078f38ff */
[----:B------:R-:W-:-:S05]  /*0190*/  LOP3.LUT R4, R4, 0xffffff80, RZ, 0xc0, !PT ;  /* 0xffffff8004047812 */ /* 0x000fca00078ec0ff */
[----:B------:R-:W-:-:S05]  /*01a0*/  IMAD.IADD R14, R11, 0x1, -R4 ;  /* 0x000000010b0e7824 */ /* 0x000fca00078e0a04 */
[----:B------:R-:W-:-:S04]  /*01b0*/  SHF.R.S32.HI R3, RZ, 0x1f, R14 ;  /* 0x0000001fff037819 */ /* 0x000fc8000001140e */
[----:B------:R-:W-:Y:S02]  /*01c0*/  LEA.HI R3, R3, R14, RZ, 0x3 ;  /* 0x0000000e03037211 */ /* 0x000fe400078f18ff */
[----:B0-----:R-:W-:Y:S02]  /*01d0*/  ISETP.NE.AND P0, PT, R0, RZ, PT ;  /* 0x000000ff0000720c */ /* 0x001fe40003f05270 */
[--C-:B------:R-:W-:Y:S02]  /*01e0*/  SHF.R.S32.HI R4, RZ, 0x3, R3.reuse ;  /* 0x00000003ff047819 */ /* 0x100fe40000011403 */
[----:B------:R-:W-:Y:S02]  /*01f0*/  SHF.R.S32.HI R3, RZ, 0x1f, R3 ;  /* 0x0000001fff037819 */ /* 0x000fe40000011403 */
[----:B------:R-:W-:-:S07]  /*0200*/  SHF.R.S32.HI R5, RZ, 0x1f, R0 ;  /* 0x0000001fff057819 */ /* 0x000fce0000011400 */
[----:B-1----:R-:W-:Y:S05]  /*0210*/  @P0 BRA `(.L_x_2) ;  /* 0x0000000000700947 */ /* 0x002fea0003800000 */
[----:B------:R-:W0:Y:S01]  /*0220*/  S2UR UR8, SR_CgaCtaId ;  /* 0x00000000000879c3 */ /* 0x000e220000008800 */
[----:B------:R-:W-:Y:S01]  /*0230*/  UMOV UR4, 0x400 ;  /* 0x0000040000047882 */ /* 0x000fe20000000000 */
[----:B------:R-:W-:Y:S01]  /*0240*/  UMOV UR5, 0x1 ;  /* 0x0000000100057882 */ /* 0x000fe20000000000 */
[----:B------:R-:W-:Y:S01]  /*0250*/  UMOV UR6, 0x2 ;  /* 0x0000000200067882 */ /* 0x000fe20000000000 */
[----:B------:R-:W-:Y:S01]  /*0260*/  ELECT P0, URZ, PT ;  /* 0x00000000003f782f */ /* 0x000fe20003800000 */
[----:B------:R-:W-:-:S04]  /*0270*/  UIADD3 UR6, -UR6, 0x100000, URZ ;  /* 0x0010000006067890 */ /* 0x000fc8000fffe13f */
[----:B------:R-:W-:Y:S02]  /*0280*/  USHF.L.U32 UR7, UR6, 0xb, URZ ;  /* 0x0000000b06077899 */ /* 0x000fe4000800063f */
[----:B------:R-:W-:Y:S02]  /*0290*/  USHF.L.U32 UR6, UR6, 0x1, URZ ;  /* 0x0000000106067899 */ /* 0x000fe4000800063f */
[----:B0-----:R-:W-:Y:S02]  /*02a0*/  ULEA UR8, UR8, UR4, 0x18 ;  /* 0x0000000408087291 */ /* 0x001fe4000f8ec03f */
[----:B------:R-:W-:-:S04]  /*02b0*/  UIADD3 UR4, -UR5, 0x100000, URZ ;  /* 0x0010000005047890 */ /* 0x000fc8000fffe13f */
[----:B------:R-:W-:Y:S02]  /*02c0*/  USHF.L.U32 UR5, UR4, 0xb, URZ ;  /* 0x0000000b04057899 */ /* 0x000fe4000800063f */
[----:B------:R-:W-:Y:S01]  /*02d0*/  USHF.L.U32 UR4, UR4, 0x1, URZ ;  /* 0x0000000104047899 */ /* 0x000fe2000800063f */
[----:B------:R-:W0:Y:S11]  /*02e0*/  FENCE.VIEW.ASYNC.S ;  /* 0x00000000000073c6 */ /* 0x000e360000000000 */
[----:B0-----:R0:W1:Y:S01]  /*02f0*/  SYNCS.EXCH.64 URZ, [UR8+0x38000], UR4 ;  /* 0x03800004083f75b2 */ /* 0x0010620008000100 */
[----:B------:R0:W2:Y:S01]  /*0300*/  SYNCS.EXCH.64 URZ, [UR8+0x38038], UR6 ;  /* 0x03803806083f75b2 */ /* 0x0000a20008000100 */
[----:B------:R0:W3:Y:S01]  /*0310*/  SYNCS.EXCH.64 URZ, [UR8+0x38008], UR4 ;  /* 0x03800804083f75b2 */ /* 0x0000e20008000100 */
[----:B------:R0:W4:Y:S01]  /*0320*/  SYNCS.EXCH.64 URZ, [UR8+0x38040], UR6 ;  /* 0x03804006083f75b2 */ /* 0x0001220008000100 */
[----:B------:R0:W0:Y:S01]  /*0330*/  SYNCS.EXCH.64 URZ, [UR8+0x38010], UR4 ;  /* 0x03801004083f75b2 */ /* 0x0000220008000100 */
        /* <DEDUP_REMOVED lines=9> */
[----:B------:R-:W-:Y:S01]  /*03d0*/  NOP ;  /* 0x0000000000007918 */ /* 0x000fe20000000000 */
.L_x_2:
[----:B0-----:R-:W-:Y:S01]  /*03e0*/  ULDC UR4, c[0x0][0x150] ;  /* 0x0000540000047ab9 */ /* 0x001fe20000000800 */
[----:B------:R-:W-:Y:S01]  /*03f0*/  LEA.HI R3, R3, R4, RZ, 0x2 ;  /* 0x0000000403037211 */ /* 0x000fe200078f10ff */
[----:B------:R-:W-:Y:S01]  /*0400*/  FMUL R6, R6, UR4 ;  /* 0x0000000406067c20 */ /* 0x000fe20008400000 */
[----:B------:R-:W-:Y:S01]  /*0410*/  LEA.HI R5, R5, R0, RZ, 0x2 ;  /* 0x0000000005057211 */ /* 0x000fe200078f10ff */
[----:B------:R-:W-:Y:S01]  /*0420*/  ULDC UR4, c[0x0][0x154] ;  /* 0x0000550000047ab9 */ /* 0x000fe20000000800 */
[----:B------:R-:W-:Y:S01]  /*0430*/  LOP3.LUT R3, R3, 0xfffffffc, RZ, 0xc0, !PT ;  /* 0xfffffffc03037812 */ /* 0x000fe200078ec0ff */
[----:B------:R-:W0:Y:S01]  /*0440*/  LDC R8, c[0x0][0x140] ;  /* 0x00005000ff087b82 */ /* 0x000e220000000800 */
[----:B------:R-:W-:Y:S01]  /*0450*/  LOP3.LUT R5, R5, 0x3ffffffc, RZ, 0xc0, !PT ;  /* 0x3ffffffc05057812 */ /* 0x000fe200078ec0ff */
[----:B------:R-:W5:Y:S01]  /*0460*/  F2I.U32.TRUNC.NTZ R6, R6 ;  /* 0x0000000600067305 */ /* 0x000f62000020f000 */
[----:B------:R-:W-:Y:S01]  /*0470*/  LOP3.LUT P0, RZ, R14, 0x7, RZ, 0xc0, !PT ;  /* 0x000000070eff7812 */ /* 0x000fe2000780c0ff */
[----:B------:R-:W-:Y:S01]  /*0480*/  IMAD.IADD R3, R4, 0x1, -R3 ;  /* 0x0000000104037824 */ /* 0x000fe200078e0a03 */
[----:B------:R-:W-:Y:S01]  /*0490*/  I2FP.F32.U32 R4, R13 ;  /* 0x0000000d00047245 */ /* 0x000fe20000201000 */
[----:B------:R-:W-:Y:S01]  /*04a0*/  IMAD.IADD R0, R0, 0x1, -R5 ;  /* 0x0000000100007824 */ /* 0x000fe200078e0a05 */
[----:B------:R-:W-:Y:S01]  /*04b0*/  ISETP.NE.AND P3, PT, R10, 0x1, PT ;  /* 0x000000010a00780c */ /* 0x000fe20003f65270 */
[----:B------:R-:W-:Y:S01]  /*04c0*/  NOP ;  /* 0x0000000000007918 */ /* 0x000fe20000000000 */
[----:B------:R-:W-:Y:S01]  /*04d0*/  NOP ;  /* 0x0000000000007918 */ /* 0x000fe20000000000 */
[----:B------:R-:W-:-:S02]  /*04e0*/  IMAD R0, R0, 0x4, R3 ;  /* 0x0000000400007824 */ /* 0x000fc400078e0203 */
[----:B------:R-:W-:Y:S01]  /*04f0*/  FMUL R7, R4, UR4 ;  /* 0x0000000404077c20 */ /* 0x000fe20008400000 */
[----:B------:R-:W-:Y:S02]  /*0500*/  ULDC UR4, c[0x0][0x144] ;  /* 0x0000510000047ab9 */ /* 0x000fe40000000800 */
[C---:B------:R-:W-:Y:S01]  /*0510*/  LEA.HI R3, R0.reuse, R0, RZ, 0x1 ;  /* 0x0000000000037211 */ /* 0x040fe200078f08ff */
[----:B-----5:R-:W-:Y:S02]  /*0520*/  IMAD.MOV R5, RZ, RZ, -R6 ;  /* 0x000000ffff057224 */ /* 0x020fe400078e0a06 */
[----:B------:R-:W5:Y:S01]  /*0530*/  F2I.U32.TRUNC.NTZ R7, R7 ;  /* 0x0000000700077305 */ /* 0x000f62000020f000 */
[----:B------:R-:W-:Y:S01]  /*0540*/  LOP3.LUT R3, R3, 0xfffffffe, RZ, 0xc0, !PT ;  /* 0xfffffffe03037812 */ /* 0x000fe200078ec0ff */
[----:B------:R-:W-:Y:S01]  /*0550*/  IMAD R4, R5, UR4, R12 ;  /* 0x0000000405047c24 */ /* 0x000fe2000f8e020c */
[----:B------:R-:W-:Y:S01]  /*0560*/  ULDC UR4, c[0x0][0x148] ;  /* 0x0000520000047ab9 */ /* 0x000fe20000000800 */
[----:B------:R-:W-:Y:S01]  /*0570*/  IMAD.SHL.U32 R5, R0, 0x4, RZ ;  /* 0x0000000400057824 */ /* 0x000fe200078e00ff */
[----:B0-----:R-:W-:Y:S01]  /*0580*/  ISETP.EQ.U32.AND P1, PT, R8, 0x1, PT ;  /* 0x000000010800780c */ /* 0x001fe20003f22070 */
[----:B------:R-:W-:-:S03]  /*0590*/  IMAD.IADD R3, R0, 0x1, -R3 ;  /* 0x0000000100037824 */ /* 0x000fc600078e0a03 */
[----:B------:R-:W-:Y:S02]  /*05a0*/  LOP3.LUT R0, R0, 0xc, R5, 0x78, !PT ;  /* 0x0000000c00007812 */ /* 0x000fe400078e7805 */
[----:B------:R-:W-:Y:S02]  /*05b0*/  ISETP.NE.AND P4, PT, R3, R4, PT ;  /* 0x000000040300720c */ /* 0x000fe40003f85270 */
[----:B------:R-:W-:Y:S01]  /*05c0*/  SHF.R.S32.HI R3, RZ, 0x1f, R2 ;  /* 0x0000001fff037819 */ /* 0x000fe20000011402 */
[----:B-----5:R-:W-:Y:S01]  /*05d0*/  IMAD.MOV R6, RZ, RZ, -R7 ;  /* 0x000000ffff067224 */ /* 0x020fe200078e0a07 */
[----:B------:R-:W-:Y:S02]  /*05e0*/  ISETP.LT.U32.AND P0, PT, R0, 0x2, !P0 ;  /* 0x000000020000780c */ /* 0x000fe40004701070 */
[----:B------:R-:W-:Y:S01]  /*05f0*/  LEA.HI R3, R3, R2, RZ, 0x2 ;  /* 0x0000000203037211 */ /* 0x000fe200078f10ff */
[----:B------:R-:W-:-:S03]  /*0600*/  IMAD R7, R6, UR4, R13 ;  /* 0x0000000406077c24 */ /* 0x000fc6000f8e020d */
[----:B------:R-:W-:-:S03]  /*0610*/  LOP3.LUT R3, R3, 0xfffffffc, RZ, 0xc0, !PT ;  /* 0xfffffffc03037812 */ /* 0x000fc600078ec0ff */
[----:B------:R-:W-:Y:S02]  /*0620*/  @P4 LEA.HI R4, R0, R0, RZ, 0x1 ;  /* 0x0000000000044211 */ /* 0x000fe400078f08ff */
[----:B------:R-:W-:Y:S01]  /*0630*/  IMAD.IADD R5, R2, 0x1, -R3 ;  /* 0x0000000102057824 */ /* 0x000fe200078e0a03 */
[----:B------:R-:W-:Y:S02]  /*0640*/  SEL R3, RZ, 0x1, !P0 ;  /* 0x00000001ff037807 */ /* 0x000fe40004000000 */
[----:B------:R-:W-:Y:S02]  /*0650*/  @P4 SHF.R.S32.HI R4, RZ, 0x1, R4 ;  /* 0x00000001ff044819 */ /* 0x000fe40000011404 */
[----:B------:R-:W-:Y:S02]  /*0660*/  LOP3.LUT P2, RZ, R10, R5, RZ, 0xfc, !PT ;  /* 0x000000050aff7212 */ /* 0x000fe4000784fcff */
[----:B------:R-:W-:Y:S01]  /*0670*/  @P4 ISETP.NE.AND P5, PT, R4, R7, PT ;  /* 0x000000070400420c */ /* 0x000fe20003fa5270 */
[----:B------:R-:W-:Y:S01]  /*0680*/  IMAD.MOV.U32 R4, RZ, RZ, 0x1 ;  /* 0x00000001ff047424 */ /* 0x000fe200078e00ff */
[----:B------:R-:W-:-:S02]  /*0690*/  SEL R2, RZ, 0x1, P2 ;  /* 0x00000001ff027807 */ /* 0x000fc40001000000 */
[----:B------:R-:W-:Y:S02]  /*06a0*/  @P4 SEL R4, RZ, 0x1, P5 ;  /* 0x00000001ff044807 */ /* 0x000fe40002800000 */
[----:B------:R-:W-:Y:S02]  /*06b0*/  SEL R2, R2, 0x2, P3 ;  /* 0x0000000202027807 */ /* 0x000fe40001800000 */
[----:B------:R-:W-:Y:S01]  /*06c0*/  LOP3.LUT R4, R4, R3, RZ, 0xc0, !PT ;  /* 0x0000000304047212 */ /* 0x000fe200078ec0ff */
[----:B------:R-:W-:Y:S06]  /*06d0*/  @!P1 BRA `(.L_x_3) ;  /* 0x0000000000089947 */ /* 0x000fec0003800000 */
[----:B-1234-:R-:W-:Y:S01]  /*06e0*/  UCGABAR_ARV ;  /* 0x00000000000079c7 */ /* 0x01efe20008000000 */
[----:B------:R-:W-:Y:S05]  /*06f0*/  BRA `(.L_x_4) ;  /* 0x0000000000047947 */ /* 0x000fea0003800000 */
.L_x_3:
[----:B-1234-:R-:W-:Y:S01]  /*0700*/  NOP ;  /* 0x0000000000007918 */ /* 0x01efe20000000000 */
.L_x_4:
[----:B------:R-:W-:Y:S01]  /*0710*/  ULDC.64 UR4, c[0x0][0x598] ;  /* 0x0001660000047ab9 */ /* 0x000fe20000000a00 */
[----:B------:R-:W-:Y:S01]  /*0720*/  ULDC.64 UR12, c[0x0][0x208] ;  /* 0x00008200000c7ab9 */ /* 0x000fe20000000a00 */
[----:B------:R-:W-:-:S04]  /*0730*/  ISETP.NE.U32.AND P0, PT, RZ, UR4, PT ;  /* 0x00000004ff007c0c */ /* 0x000fc8000bf05070 */
[----:B------:R-:W-:-:S13]  /*0740*/  ISETP.NE.AND.EX P0, PT, RZ, UR5, PT, P0 ;  /* 0x00000005ff007c0c */ /* 0x000fda000bf05300 */
[----:B------:R-:W-:Y:S05]  /*0750*/  @!P0 BRA `(.L_x_5) ;  /* 0x00000000001c8947 */ /* 0x000fea0003800000 */
[----:B------:R-:W0:Y:S02]  /*0760*/  LDC.64 R6, c[0x0][0x598] ;  /* 0x00016600ff067b82 */ /* 0x000e240000000a00 */
[----:B0-----:R-:W2:Y:S02]  /*0770*/  LDG.E.64 R6, desc[UR12][R6.64] ;  /* 0x0000000c06067981 */ /* 0x001ea4000c1e1b00 */
[----:B--2---:R-:W-:-:S04]  /*0780*/  ISETP.NE.U32.AND P0, PT, R6, RZ, PT ;  /* 0x000000ff0600720c */ /* 0x004fc80003f05070 */
[----:B------:R-:W-:-:S13]  /*0790*/  ISETP.NE.AND.EX P0, PT, R7, RZ, PT, P0 ;  /* 0x000000ff0700720c */ /* 0x000fda0003f05300 */
[----:B------:R-:W-:Y:S05]  /*07a0*/  @!P0 BRA `(.L_x_5) ;  /* 0x0000000000088947 */ /* 0x000fea0003800000 */
[----:B------:R0:W5:Y:S01]  /*07b0*/  LD.E R8, desc[UR12][R6.64] ;  /* 0x0000000c06087980 */ /* 0x000162000c101900 */
[----:B------:R-:W-:Y:S05]  /*07c0*/  BRA `(.L_x_6) ;  /* 0x0000000000207947 */ /* 0x000fea0003800000 */
.L_x_5:
[----:B------:R-:W-:Y:S02]  /*07d0*/  ULDC.64 UR4, c[0x0][0x588] ;  /* 0x0001620000047ab9 */ /* 0x000fe40000000a00 */
[----:B------:R-:W-:-:S04]  /*07e0*/  ISETP.NE.U32.AND P0, PT, RZ, UR4, PT ;  /* 0x00000004ff007c0c */ /* 0x000fc8000bf05070 */
[----:B------:R-:W-:-:S13]  /*07f0*/  ISETP.NE.AND.EX P0, PT, RZ, UR5, PT, P0 ;  /* 0x00000005ff007c0c */ /* 0x000fda000bf05300 */
[----:B------:R-:W-:Y:S05]  /*0800*/  @!P0 BRA `(.L_x_7) ;  /* 0x00000000000c8947 */ /* 0x000fea0003800000 */
[----:B------:R-:W0:Y:S02]  /*0810*/  LDC.64 R8, c[0x0][0x588] ;  /* 0x00016200ff087b82 */ /* 0x000e240000000a00 */
[----:B0-----:R1:W5:Y:S01]  /*0820*/  LDG.E R8, desc[UR12][R8.64] ;  /* 0x0000000c08087981 */ /* 0x001362000c1e1900 */
[----:B------:R-:W-:Y:S05]  /*0830*/  BRA `(.L_x_6) ;  /* 0x0000000000047947 */ /* 0x000fea0003800000 */
.L_x_7:
[----:B------:R-:W2:Y:S02]  /*0840*/  LDC R8, c[0x0][0x580] ;  /* 0x00016000ff087b82 */ /* 0x000ea40000000800 */
.L_x_6:
[----:B------:R-:W-:Y:S02]  /*0850*/  ULDC.64 UR4, c[0x0][0x5a0] ;  /* 0x0001680000047ab9 */ /* 0x000fe40000000a00 */
[----:B------:R-:W-:-:S04]  /*0860*/  ISETP.NE.U32.AND P0, PT, RZ, UR4, PT ;  /* 0x00000004ff007c0c */ /* 0x000fc8000bf05070 */
[----:B------:R-:W-:-:S13]  /*0870*/  ISETP.NE.AND.EX P0, PT, RZ, UR5, PT, P0 ;  /* 0x00000005ff007c0c */ /* 0x000fda000bf05300 */
[----:B------:R-:W-:Y:S05]  /*0880*/  @!P0 BRA `(.L_x_8) ;  /* 0x00000000001c8947 */ /* 0x000fea0003800000 */
[----:B0-----:R-:W0:Y:S02]  /*0890*/  LDC.64 R6, c[0x0][0x5a0] ;  /* 0x00016800ff067b82 */ /* 0x001e240000000a00 */
[----:B0-----:R-:W3:Y:S02]  /*08a0*/  LDG.E.64 R6, desc[UR12][R6.64] ;  /* 0x0000000c06067981 */ /* 0x001ee4000c1e1b00 */
[----:B---3--:R-:W-:-:S04]  /*08b0*/  ISETP.NE.U32.AND P0, PT, R6, RZ, PT ;  /* 0x000000ff0600720c */ /* 0x008fc80003f05070 */
[----:B------:R-:W-:-:S13]  /*08c0*/  ISETP.NE.AND.EX P0, PT, R7, RZ, PT, P0 ;  /* 0x000000ff0700720c */ /* 0x000fda0003f05300 */
[----:B------:R-:W-:Y:S05]  /*08d0*/  @!P0 BRA `(.L_x_8) ;  /* 0x0000000000088947 */ /* 0x000fea0003800000 */
[----:B-1----:R0:W5:Y:S01]  /*08e0*/  LD.E R9, desc[UR12][R6.64] ;  /* 0x0000000c06097980 */ /* 0x002162000c101900 */
[----:B------:R-:W-:Y:S05]  /*08f0*/  BRA `(.L_x_9) ;  /* 0x0000000000207947 */ /* 0x000fea0003800000 */
.L_x_8:
[----:B------:R-:W-:Y:S02]  /*0900*/  ULDC.64 UR4, c[0x0][0x590] ;  /* 0x0001640000047ab9 */ /* 0x000fe40000000a00 */
[----:B------:R-:W-:-:S04]  /*0910*/  ISETP.NE.U32.AND P0, PT, RZ, UR4, PT ;  /* 0x00000004ff007c0c */ /* 0x000fc8000bf05070 */
[----:B------:R-:W-:-:S13]  /*0920*/  ISETP.NE.AND.EX P0, PT, RZ, UR5, PT, P0 ;  /* 0x00000005ff007c0c */ /* 0x000fda000bf05300 */
[----:B------:R-:W-:Y:S05]  /*0930*/  @!P0 BRA `(.L_x_10) ;  /* 0x00000000000c8947 */ /* 0x000fea0003800000 */
[----:B0-----:R-:W1:Y:S02]  /*0940*/  LDC.64 R6, c[0x0][0x590] ;  /* 0x00016400ff067b82 */ /* 0x001e640000000a00 */
[----:B-1----:R1:W5:Y:S01]  /*0950*/  LDG.E R9, desc[UR12][R6.64] ;  /* 0x0000000c06097981 */ /* 0x002362000c1e1900 */
[----:B------:R-:W-:Y:S05]  /*0960*/  BRA `(.L_x_9) ;  /* 0x0000000000047947 */ /* 0x000fea0003800000 */
.L_x_10:
[----:B-1----:R-:W3:Y:S02]  /*0970*/  LDC R9, c[0x0][0x584] ;  /* 0x00016100ff097b82 */ /* 0x002ee40000000800 */
.L_x_9:
[----:B------:R-:W4:Y:S08]  /*0980*/  LDC R3, c[0x0][0x3c4] ;  /* 0x0000f100ff037b82 */ /* 0x000f300000000800 */
[----:B------:R-:W2:Y:S01]  /*0990*/  LDC.64 R16, c[0x0][0x3c8] ;  /* 0x0000f200ff107b82 */ /* 0x000ea20000000a00 */
[----:B----4-:R-:W-:-:S05]  /*09a0*/  VIADD R3, R3, 0x3f ;  /* 0x0000003f03037836 */ /* 0x010fca0000000000 */
[----:B01----:R-:W-:-:S04]  /*09b0*/  SHF.R.S32.HI R6, RZ, 0x1f, R3 ;  /* 0x0000001fff067819 */ /* 0x003fc80000011403 */
[----:B------:R-:W-:-:S04]  /*09c0*/  LEA.HI R6, R6, R3, RZ, 0x6 ;  /* 0x0000000306067211 */ /* 0x000fc800078f30ff */
[----:B------:R-:W-:-:S05]  /*09d0*/  SHF.R.S32.HI R7, RZ, 0x6, R6 ;  /* 0x00000006ff077819 */ /* 0x000fca0000011406 */
[----:B--2---:R-:W-:-:S04]  /*09e0*/  IMAD R6, R7, R16, RZ ;  /* 0x0000001007067224 */ /* 0x004fc800078e02ff */
[----:B------:R-:W-:Y:S01]  /*09f0*/  IMAD R3, R6, R17, RZ ;  /* 0x0000001106037224 */ /* 0x000fe200078e02ff */
[----:B------:R-:W-:Y:S06]  /*0a00*/  @!P1 BRA `(.L_x_11) ;  /* 0x00000000000c9947 */ /* 0x000fec0003800000 */
[----:B------:R-:W-:Y:S01]  /*0a10*/  UCGABAR_WAIT ;  /* 0x0000000000007dc7 */ /* 0x000fe20008000000 */
[----:B------:R-:W-:Y:S01]  /*0a20*/  CCTL.IVALL ;  /* 0x00000000ff00798f */ /* 0x000fe20002000000 */
[----:B------:R-:W-:Y:S05]  /*0a30*/  BRA `(.L_x_12) ;  /* 0x0000000000047947 */ /* 0x000fea0003800000 */
.L_x_11:
[----:B------:R-:W-:Y:S06]  /*0a40*/  BAR.SYNC.DEFER_BLOCKING 0x0 ;  /* 0x0000000000007b1d */ /* 0x000fec0000010000 */
.L_x_12:
[----:B------:R-:W-:-:S13]  /*0a50*/  ISETP.NE.AND P0, PT, R10, RZ, PT ;  /* 0x000000ff0a00720c */ /* 0x000fda0003f05270 */
[----:B------:R-:W-:Y:S05]  /*0a60*/  @!P0 BRA `(.L_x_13) ;  /* 0x0000008800788947 */ /* 0x000fea0003800000 */
[----:B------:R-:W-:-:S13]  /*0a70*/  ISETP.NE.AND P0, PT, R10, 0x1, PT ;  /* 0x000000010a00780c */ /* 0x000fda0003f05270 */
[----:B------:R-:W-:Y:S05]  /*0a80*/  @P0 EXIT ;  /* 0x000000000000094d */ /* 0x000fea0003800000 */
[----:B------:R-:W-:Y:S01]  /*0a90*/  ISETP.GE.AND P0, PT, R3, 0x1, PT ;  /* 0x000000010300780c */ /* 0x000fe20003f06270 */
[----:B------:R-:W-:Y:S01]  /*0aa0*/  UMOV UR4, URZ ;  /* 0x0000003f00047c82 */ /* 0x000fe20008000000 */
[----:B------:R-:W-:Y:S02]  /*0ab0*/  CS2R R86, SRZ ;  /* 0x0000000000567805 */ /* 0x000fe4000001ff00 */
[----:B------:R-:W-:Y:S02]  /*0ac0*/  CS2R R88, SRZ ;  /* 0x0000000000587805 */ /* 0x000fe4000001ff00 */
[----:B------:R-:W-:Y:S02]  /*0ad0*/  CS2R R90, SRZ ;  /* 0x00000000005a7805 */ /* 0x000fe4000001ff00 */
[----:B------:R-:W-:Y:S02]  /*0ae0*/  CS2R R92, SRZ ;  /* 0x00000000005c7805 */ /* 0x000fe4000001ff00 */
[----:B------:R-:W-:-:S02]  /*0af0*/  CS2R R94, SRZ ;  /* 0x00000000005e7805 */ /* 0x000fc4000001ff00 */
[----:B------:R-:W-:Y:S02]  /*0b00*/  CS2R R96, SRZ ;  /* 0x0000000000607805 */ /* 0x000fe4000001ff00 */
        /* <DEDUP_REMOVED lines=57> */
[----:B------:R-:W-:Y:S01]  /*0ea0*/  CS2R R84, SRZ ;  /* 0x0000000000547805 */ /* 0x000fe2000001ff00 */
[----:B------:R-:W-:Y:S06]  /*0eb0*/  @!P0 BRA `(.L_x_14) ;  /* 0x0000000000d88947 */ /* 0x000fec0003800000 */
[----:B------:R-:W-:-:S04]  /*0ec0*/  LOP3.LUT R5, R2, 0x1, RZ, 0xfc, !PT ;  /* 0x0000000102057812 */ /* 0x000fc800078efcff */
[----:B------:R-:W-:-:S13]  /*0ed0*/  ISETP.NE.AND P1, PT, R5, 0x3, PT ;  /* 0x000000030500780c */ /* 0x000fda0003f25270 */
[----:B------:R-:W-:Y:S05]  /*0ee0*/  @!P1 BRA `(.L_x_15) ;  /* 0x0000000000049947 */ /* 0x000fea0003800000 */
[----:B------:R-:W-:Y:S01]  /*0ef0*/  BPT.TRAP 0x1 ;  /* 0x000000040000795c */ /* 0x000fe20000300000 */
.L_x_15:
[----:B------:R-:W0:Y:S01]  /*0f00*/  S2UR UR5, SR_CgaCtaId ;  /* 0x00000000000579c3 */ /* 0x000e220000008800 */
[----:B------:R-:W-:Y:S01]  /*0f10*/  SHF.L.U32 R5, RZ, 0x1f, RZ ;  /* 0x0000001fff057819 */ /* 0x000fe200000006ff */
[----:B------:R-:W-:Y:S02]  /*0f20*/  UMOV UR4, 0x400 ;  /* 0x0000040000047882 */ /* 0x000fe40000000000 */
[----:B0-----:R-:W-:-:S12]  /*0f30*/  ULEA UR4, UR5, UR4, 0x18 ;  /* 0x0000000405047291 */ /* 0x001fd8000f8ec03f */
.L_x_16:
[----:B0-----:R-:W-:-:S04]  /*0f40*/  IMAD.U32 R6, RZ, RZ, UR4 ;  /* 0x00000004ff067e24 */ /* 0x001fc8000f8e00ff */
[----:B------:R0:W1:Y:S03]  /*0f50*/  SYNCS.PHASECHK.TRANS64.TRYWAIT P1, [R6+URZ+0x38000], R5 ;  /* 0x03800005060075a7 */ /* 0x000066000802017f */
[----:B-1----:R-:W-:Y:S05]  /*0f60*/  @!P1 NANOSLEEP.SYNCS 0x989680 ;  /* 0x009896800000995d */ /* 0x002fea0003900000 */
[----:B------:R-:W1:Y:S02]  /*0f70*/  @!P1 SYNCS.PHASECHK.TRANS64 P1, [R6+URZ+0x38000], R5 ;  /* 0x03800005060095a7 */ /* 0x000e64000802007f */
[----:B-1----:R-:W-:Y:S05]  /*0f80*/  @!P1 BRA `(.L_x_16) ;  /* 0xfffffffc00ec9947 */ /* 0x002fea000383ffff */
[----:B------:R-:W-:Y:S01]  /*0f90*/  UIADD3 UR5, UR4, 0x1c000, URZ ;  /* 0x0001c00004057890 */ /* 0x000fe2000fffe03f */
[----:B------:R-:W-:Y:S01]  /*0fa0*/  WARPGROUP.ARRIVE ;  /* 0x00000000000079c5 */ /* 0x000fe20000000000 */
[----:B------:R-:W-:Y:S02]  /*0fb0*/  USHF.R.U32.HI UR4, URZ, 0x4, UR4 ;  /* 0x000000043f047899 */ /* 0x000fe40008011604 */
[----:B------:R-:W-:Y:S02]  /*0fc0*/  USHF.R.U32.HI UR5, URZ, 0x4, UR5 ;  /* 0x000000043f057899 */ /* 0x000fe40008011605 */
[----:B------:R-:W-:Y:S02]  /*0fd0*/  ULOP3.LUT UR4, UR4, 0x3fff, URZ, 0xc0, !UPT ;  /* 0x00003fff04047892 */ /* 0x000fe4000f8ec03f */
[----:B------:R-:W-:Y:S02]  /*0fe0*/  ULOP3.LUT UR5, UR5, 0x3fff, URZ, 0xc0, !UPT ;  /* 0x00003fff05057892 */ /* 0x000fe4000f8ec03f */
[----:B------:R-:W-:-:S02]  /*0ff0*/  ULOP3.LUT UR8, UR4, 0x10000, URZ, 0xfc, !UPT ;  /* 0x0001000004087892 */ /* 0x000fc4000f8efc3f */
[----:B------:R-:W-:Y:S01]  /*1000*/  ULOP3.LUT UR9, UR5, 0x10000, URZ, 0xfc, !UPT ;  /* 0x0001000005097892 */ /* 0x000fe2000f8efc3f */
[----:B------:R-:W-:Y:S02]  /*1010*/  UMOV UR7, 0x40000040 ;  /* 0x4000004000077882 */ /* 0x000fe40000000000 */
[----:B------:R-:W-:Y:S02]  /*1020*/  UMOV UR5, 0x40000040 ;  /* 0x4000004000057882 */ /* 0x000fe40000000000 */
[----:B------:R-:W-:Y:S02]  /*1030*/  UMOV UR4, UR8 ;  /* 0x0000000800047c82 */ /* 0x000fe40008000000 */
[----:B------:R-:W-:Y:S02]  /*1040*/  UMOV UR6, UR9 ;  /* 0x0000000900067c82 */ /* 0x000fe40008000000 */
[----:B------:R-:W-:Y:S01]  /*1050*/  HGMMA.64x128x16.F32.BF16 R88, gdesc[UR4], RZ, !UPT ;  /* 0x01e00000045879f0 */ /* 0x000fe2000c7018ff */
[----:B------:R-:W-:Y:S01]  /*1060*/  UIADD3 UR4, UR8, 0x200, URZ ;  /* 0x0000020008047890 */ /* 0x000fe2000fffe03f */
[----:B------:R-:W-:-:S10]  /*1070*/  UMOV UR5, 0x40000040 ;  /* 0x4000004000057882 */ /* 0x000fd40000000000 */
[----:B------:R-:W-:Y:S01]  /*1080*/  HGMMA.64x128x16.F32.BF16 R24, gdesc[UR4], RZ, !UPT ;  /* 0x01e00000041879f0 */ /* 0x000fe2000c7018ff */
[----:B------:R-:W-:Y:S02]  /*1090*/  UIADD3 UR4, UR8, 0x2, URZ ;  /* 0x0000000208047890 */ /* 0x000fe4000fffe03f */
[----:B------:R-:W-:Y:S01]  /*10a0*/  UIADD3 UR6, UR9, 0x2, URZ ;  /* 0x0000000209067890 */ /* 0x000fe2000fffe03f */
[----:B------:R-:W-:Y:S01]  /*10b0*/  UMOV UR5, 0x40000040 ;  /* 0x4000004000057882 */ /* 0x000fe20000000000 */
[----:B------:R-:W-:-:S07]  /*10c0*/  UMOV UR7, 0x40000040 ;  /* 0x4000004000077882 */ /* 0x000fce0000000000 */
[----:B------:R-:W-:Y:S01]  /*10d0*/  HGMMA.64x128x16.F32.BF16 R88, gdesc[UR4], R88 ;  /* 0x01e00000045879f0 */ /* 0x000fe20008701858 */
[----:B------:R-:W-:Y:S01]  /*10e0*/  UIADD3 UR4, UR8, 0x202, URZ ;  /* 0x0000020208047890 */ /* 0x000fe2000fffe03f */
[----:B------:R-:W-:-:S10]  /*10f0*/  UMOV UR5, 0x40000040 ;  /* 0x4000004000057882 */ /* 0x000fd40000000000 */
[----:B------:R-:W-:Y:S01]  /*1100*/  HGMMA.64x128x16.F32.BF16 R24, gdesc[UR4], R24 ;  /* 0x01e00000041879f0 */ /* 0x000fe20008701818 */
        /* <DEDUP_REMOVED lines=15> */
[----:B------:R-:W-:Y:S01]  /*1200*/  HGMMA.64x128x16.F32.BF16 R24, gdesc[UR4], R24, gsb0 ;  /* 0x01e00000041879f0 */ /* 0x000fe20008001818 */
[----:B------:R-:W-:-:S05]  /*1210*/  UMOV UR4, 0x1 ;  /* 0x0000000100047882 */ /* 0x000fca0000000000 */
.L_x_14:
[----:B0-----:R-:W-:-:S05]  /*1220*/  VIMNMX R6, R3, 0x1, PT ;  /* 0x0000000103067848 */ /* 0x001fca0003fe0100 */
[----:B------:R-:W-:-:S05]  /*1230*/  IMAD.IADD R5, R3, 0x1, -R6 ;  /* 0x0000000103057824 */ /* 0x000fca00078e0a06 */
[----:B------:R-:W-:-:S13]  /*1240*/  ISETP.GE.AND P1, PT, R5, 0x1, PT ;  /* 0x000000010500780c */ /* 0x000fda0003f26270 */
[----:B------:R-:W-:Y:S05]  /*1250*/  @!P1 BRA `(.L_x_17) ;  /* 0x00000004004c9947 */ /* 0x000fea0003800000 */
[----:B------:R-:W0:Y:S01]  /*1260*/  S2UR UR6, SR_CgaCtaId ;  /* 0x00000000000679c3 */ /* 0x000e220000008800 */
[----:B------:R-:W-:Y:S01]  /*1270*/  UMOV UR5, 0x400 ;  /* 0x0000040000057882 */ /* 0x000fe20000000000 */
[----:B------:R-:W-:Y:S01]  /*1280*/  LOP3.LUT R12, R2, 0x1, RZ, 0xfc, !PT ;  /* 0x00000001020c7812 */ /* 0x000fe200078efcff */
[----:B------:R-:W-:Y:S01]  /*1290*/  IMAD.MOV.U32 R11, RZ, RZ, RZ ;  /* 0x000000ffff0b7224 */ /* 0x000fe200078e00ff */
[----:B------:R-:W-:Y:S01]  /*12a0*/  UISETP.NE.U32.AND UP0, UPT, UR4, URZ, UPT ;  /* 0x0000003f0400728c */ /* 0x000fe2000bf05070 */
[----:B------:R-:W-:Y:S02]  /*12b0*/  IMAD.MOV.U32 R3, RZ, RZ, R5 ;  /* 0x000000ffff037224 */ /* 0x000fe400078e0005 */
[----:B------:R-:W-:Y:S01]  /*12c0*/  IMAD.MOV.U32 R6, RZ, RZ, RZ ;  /* 0x000000ffff067224 */ /* 0x000fe200078e00ff */
[----:B0-----:R-:W-:-:S04]  /*12d0*/  ULEA UR7, UR6, UR5, 0x18 ;  /* 0x0000000506077291 */ /* 0x001fc8000f8ec03f */
[----:B------:R-:W-:Y:S02]  /*12e0*/  UIADD3 UR6, UR7, 0x1c000, URZ ;  /* 0x0001c00007067890 */ /* 0x000fe4000fffe03f */
[----:B------:R-:W-:Y:S02]  /*12f0*/  USHF.R.U32.HI UR5, URZ, 0x4, UR7 ;  /* 0x000000043f057899 */ /* 0x000fe40008011607 */
[----:B------:R-:W-:Y:S02]  /*1300*/  USHF.R.U32.HI UR6, URZ, 0x4, UR6 ;  /* 0x000000043f067899 */ /* 0x000fe40008011606 */
[----:B------:R-:W-:Y:S02]  /*1310*/  ULOP3.LUT UR5, UR5, 0x3fff, URZ, 0xc0, !UPT ;  /* 0x00003fff05057892 */ /* 0x000fe4000f8ec03f */
[----:B------:R-:W-:Y:S02]  /*1320*/  ULOP3.LUT UR6, UR6, 0x3fff, URZ, 0xc0, !UPT ;  /* 0x00003fff06067892 */ /* 0x000fe4000f8ec03f */
[----:B------:R-:W-:-:S02]  /*1330*/  ULOP3.LUT UR14, UR5, 0x10000, URZ, 0xfc, !UPT ;  /* 0x00010000050e7892 */ /* 0x000fc4000f8efc3f */
[----:B------:R-:W-:-:S12]  /*1340*/  ULOP3.LUT UR15, UR6, 0x10000, URZ, 0xfc, !UPT ;  /* 0x00010000060f7892 */ /* 0x000fd8000f8efc3f */
.L_x_22:
[----:B------:R-:W-:-:S13]  /*1350*/  ISETP.NE.AND P2, PT, R12, 0x3, PT ;  /* 0x000000030c00780c */ /* 0x000fda0003f45270 */
[----:B------:R-:W-:Y:S05]  /*1360*/  @!P2 BRA `(.L_x_18) ;  /* 0x000000000004a947 */ /* 0x000fea0003800000 */
[----:B------:R-:W-:Y:S01]  /*1370*/  BPT.TRAP 0x1 ;  /* 0x000000040000795c */ /* 0x000fe20000300000 */
.L_x_18:
[----:B------:R-:W-:Y:S01]  /*1380*/  SHF.L.U32 R7, R11, 0x1f, RZ ;  /* 0x0000001f0b077819 */ /* 0x000fe200000006ff */
[----:B------:R-:W-:-:S12]  /*1390*/  ULEA UR5, UR4, UR7, 0x3 ;  /* 0x0000000704057291 */ /* 0x000fd8000f8e183f */
.L_x_19:
[----:B0-----:R-:W-:-:S04]  /*13a0*/  IMAD.U32 R10, RZ, RZ, UR5 ;  /* 0x00000005ff0a7e24 */ /* 0x001fc8000f8e00ff */
[----:B------:R0:W1:Y:S03]  /*13b0*/  SYNCS.PHASECHK.TRANS64.TRYWAIT P1, [R10+URZ+0x38000], R7 ;  /* 0x038000070a0075a7 */ /* 0x000066000802017f */
[----:B-1----:R-:W-:Y:S05]  /*13c0*/  @!P1 NANOSLEEP.SYNCS 0x989680 ;  /* 0x009896800000995d */ /* 0x002fea0003900000 */
[----:B------:R-:W1:Y:S02]  /*13d0*/  @!P1 SYNCS.PHASECHK.TRANS64 P1, [R10+URZ+0x38000], R7 ;  /* 0x038000070a0095a7 */ /* 0x000e64000802007f */
[----:B-1----:R-:W-:Y:S05]  /*13e0*/  @!P1 BRA `(.L_x_19) ;  /* 0xfffffffc00ec9947 */ /* 0x002fea000383ffff */
[----:B------:R-:W-:Y:S01]  /*13f0*/  ULEA UR5, UR4, UR14, 0xa ;  /* 0x0000000e04057291 */ /* 0x000fe2000f8e503f */
[----:B------:R-:W-:Y:S01]  /*1400*/  WARPGROUP.ARRIVE ;  /* 0x00000000000079c5 */ /* 0x000fe20000000000 */
[----:B------:R-:W-:Y:S01]  /*1410*/  ULEA UR6, UR4, UR15, 0xa ;  /* 0x0000000f04067291 */ /* 0x000fe2000f8e503f */
[----:B------:R-:W-:Y:S01]  /*1420*/  UMOV UR9, 0x40000040 ;  /* 0x4000004000097882 */ /* 0x000fe20000000000 */
[----:B------:R-:W-:-:S03]  /*1430*/  UMOV UR11, 0x40000040 ;  /* 0x40000040000b7882 */ /* 0x000fc60000000000 */
[----:B------:R-:W-:Y:S02]  /*1440*/  UMOV UR8, UR5 ;  /* 0x0000000500087c82 */ /* 0x000fe40008000000 */
[----:B------:R-:W-:Y:S02]  /*1450*/  UMOV UR10, UR6 ;  /* 0x00000006000a7c82 */ /* 0x000fe40008000000 */
[----:B------:R-:W-:Y:S01]  /*1460*/  HGMMA.64x128x16.F32.BF16 R88, gdesc[UR8], R88, UP0 ;  /* 0x01e00000085879f0 */ /* 0x000fe2000bf01858 */
[----:B------:R-:W-:Y:S01]  /*1470*/  UIADD3 UR8, UR5, 0x200, URZ ;  /* 0x0000020005087890 */ /* 0x000fe2000fffe03f */
[----:B------:R-:W-:-:S10]  /*1480*/  UMOV UR9, 0x40000040 ;  /* 0x4000004000097882 */ /* 0x000fd40000000000 */
[----:B------:R-:W-:Y:S01]  /*1490*/  HGMMA.64x128x16.F32.BF16 R24, gdesc[UR8], R24, UP0 ;  /* 0x01e00000081879f0 */ /* 0x000fe2000bf01818 */
        /* <DEDUP_REMOVED lines=23> */
[----:B------:R-:W-:Y:S03]  /*1610*/  HGMMA.64x128x16.F32.BF16 R24, gdesc[UR8], R24, gsb0 ;  /* 0x01e00000081879f0 */ /* 0x000fe60008001818 */
[----:B------:R-:W-:Y:S02]  /*1620*/  WARPGROUP.DEPBAR.LE gsb0, 0x1 ;  /* 0x00008000000079c5 */ /* 0x000fe40000010100 */
[----:B------:R-:W-:Y:S05]  /*1630*/  @!P2 BRA `(.L_x_20) ;  /* 0x000000000004a947 */ /* 0x000fea0003800000 */
[----:B------:R-:W-:Y:S01]  /*1640*/  BPT.TRAP 0x1 ;  /* 0x000000040000795c */ /* 0x000fe20000300000 */
.L_x_20:
[----:B------:R-:W-:-:S13]  /*1650*/  ISETP.NE.AND P1, PT, R4, RZ, PT ;  /* 0x000000ff0400720c */ /* 0x000fda0003f25270 */
[----:B0-----:R-:W-:-:S05]  /*1660*/  @P1 LEA R7, R6, UR7, 0x3 ;  /* 0x0000000706071c11 */ /* 0x001fca000f8e18ff */
[----:B------:R-:W-:-:S05]  /*1670*/  @P1 VIADD R7, R7, 0x38038 ;  /* 0x0003803807071836 */ /* 0x000fca0000000000 */
[----:B------:R-:W-:-:S04]  /*1680*/  @P1 PRMT R7, R0, 0x654, R7 ;  /* 0x0000065400071816 */ /* 0x000fc80000000007 */
[----:B------:R0:W-:Y:S01]  /*1690*/  @P1 SYNCS.ARRIVE.TRANS64.RED.A1T0 RZ, [R7+URZ], RZ ;  /* 0x000000ff07ff19a7 */ /* 0x0001e2000810043f */
[----:B------:R-:W-:-:S13]  /*16a0*/  ISETP.GT.U32.AND P1, PT, R2, 0x1, PT ;  /* 0x000000010200780c */ /* 0x000fda0003f24070 */
[----:B0-----:R-:W-:Y:S05]  /*16b0*/  @P1 BRA `(.L_x_21) ;  /* 0x0000000000041947 */ /* 0x001fea0003800000 */
[----:B------:R-:W-:Y:S01]  /*16c0*/  BPT.TRAP 0x1 ;  /* 0x000000040000795c */ /* 0x000fe20000300000 */
.L_x_21:
[----:B------:R-:W-:Y:S01]  /*16d0*/  UIADD3 UR4, UR4, 0x1, URZ ;  /* 0x0000000104047890 */ /* 0x000fe2000fffe03f */
[C---:B------:R-:W-:Y:S01]  /*16e0*/  ISETP.GT.AND P2, PT, R3.reuse, 0x1, PT ;  /* 0x000000010300780c */ /* 0x040fe20003f44270 */
[----:B------:R-:W-:Y:S02]  /*16f0*/  VIADD R6, R6, 0x1 ;  /* 0x0000000106067836 */ /* 0x000fe40000000000 */
[----:B------:R-:W-:Y:S01]  /*1700*/  UISETP.NE.AND UP0, UPT, UR4, 0x7, UPT ;  /* 0x000000070400788c */ /* 0x000fe2000bf05270 */
[----:B------:R-:W-:Y:S02]  /*1710*/  VIADD R3, R3, 0xffffffff ;  /* 0xffffffff03037836 */ /* 0x000fe40000000000 */
[C---:B------:R-:W-:Y:S01]  /*1720*/  ISETP.NE.AND P1, PT, R6.reuse, 0x7, PT ;  /* 0x000000070600780c */ /* 0x040fe20003f25270 */
[----:B------:R-:W-:Y:S02]  /*1730*/  USEL UR5, URZ, 0x1, UP0 ;  /* 0x000000013f057887 */ /* 0x000fe40008000000 */
[----:B------:R-:W-:Y:S01]  /*1740*/  USEL UR4, UR4, URZ, UP0 ;  /* 0x0000003f04047287 */ /* 0x000fe20008000000 */
[----:B------:R-:W-:Y:S01]  /*1750*/  SEL R6, R6, RZ, P1 ;  /* 0x000000ff06067207 */ /* 0x000fe20000800000 */
[----:B------:R-:W-:-:S02]  /*1760*/  UPLOP3.LUT UP0, UPT, UPT, UPT, UPT, 0x80, 0x0 ;  /* 0x000000000000789c */ /* 0x000fc40003f0f070 */
[----:B------:R-:W-:Y:S01]  /*1770*/  LOP3.LUT R11, R11, UR5, RZ, 0x3c, !PT ;  /* 0x000000050b0b7c12 */ /* 0x000fe2000f8e3cff */
[----:B------:R-:W-:Y:S08]  /*1780*/  @P2 BRA `(.L_x_22) ;  /* 0xfffffff800f02947 */ /* 0x000ff0000383ffff */
.L_x_17:
[----:B------:R-:W-:Y:S02]  /*1790*/  WARPGROUP.DEPBAR.LE gsb0, 0x0 ;  /* 0x00008000000079c5 */ /* 0x000fe40000010000 */
[----:B------:R-:W-:Y:S05]  /*17a0*/  @!P0 BRA `(.L_x_23) ;  /* 0x00000000005c8947 */ /* 0x000fea0003800000 */
[----:B------:R-:W-:-:S04]  /*17b0*/  LOP3.LUT R3, R2, 0x1, RZ, 0xfc, !PT ;  /* 0x0000000102037812 */ /* 0x000fc800078efcff */
[----:B------:R-:W-:-:S13]  /*17c0*/  ISETP.NE.AND P0, PT, R3, 0x3, PT ;  /* 0x000000030300780c */ /* 0x000fda0003f05270 */
[----:B------:R-:W-:Y:S05]  /*17d0*/  @!P0 BRA `(.L_x_24) ;  /* 0x0000000000048947 */ /* 0x000fea0003800000 */
[----:B------:R-:W-:Y:S01]  /*17e0*/  BPT.TRAP 0x1 ;  /* 0x000000040000795c */ /* 0x000fe20000300000 */
.L_x_24:
[----:B------:R-:W-:Y:S01]  /*17f0*/  ISETP.NE.AND P0, PT, R4, RZ, PT ;  /* 0x000000ff0400720c */ /* 0x000fe20003f05270 */
[----:B------:R-:W-:Y:S01]  /*1800*/  BSSY B0, `(.L_x_25) ;  /* 0x000000f000007945 */ /* 0x000fe20003800000 */
[----:B------:R-:W-:-:S11]  /*1810*/  ISETP.GT.U32.AND P1, PT, R2, 0x1, PT ;  /* 0x000000010200780c */ /* 0x000fd60003f24070 */
[----:B------:R-:W-:Y:S05]  /*1820*/  @!P0 BRA `(.L_x_26) ;  /* 0x0000000000308947 */ /* 0x000fea0003800000 */
[----:B------:R-:W0:Y:S01]  /*1830*/  S2R R4, SR_CgaCtaId ;  /* 0x0000000000047919 */ /* 0x000e220000008800 */
[----:B------:R-:W-:-:S04]  /*1840*/  IMAD.WIDE.U32 R2, R5, 0x24924925, RZ ;  /* 0x2492492505027825 */ /* 0x000fc800078e00ff */
[----:B------:R-:W-:-:S05]  /*1850*/  IMAD.IADD R2, R5, 0x1, -R3 ;  /* 0x0000000105027824 */ /* 0x000fca00078e0a03 */
[----:B------:R-:W-:Y:S02]  /*1860*/  LEA.HI R2, R2, R3, RZ, 0x1f ;  /* 0x0000000302027211 */ /* 0x000fe400078ff8ff */
[----:B------:R-:W-:Y:S02]  /*1870*/  MOV R3, 0x400 ;  /* 0x0000040000037802 */ /* 0x000fe40000000f00 */
[----:B------:R-:W-:-:S05]  /*1880*/  SHF.R.U32.HI R2, RZ, 0x2, R2 ;  /* 0x00000002ff027819 */ /* 0x000fca0000011602 */
[----:B------:R-:W-:Y:S01]  /*1890*/  IMAD R2, R2, -0x7, R5 ;  /* 0xfffffff902027824 */ /* 0x000fe200078e0205 */
[----:B0-----:R-:W-:-:S05]  /*18a0*/  LEA R3, R4, R3, 0x18 ;  /* 0x0000000304037211 */ /* 0x001fca00078ec0ff */
[----:B------:R-:W-:-:S04]  /*18b0*/  IMAD R2, R2, 0x8, R3 ;  /* 0x0000000802027824 */ /* 0x000fc800078e0203 */
[----:B------:R-:W-:-:S05]  /*18c0*/  VIADD R3, R2, 0x38038 ;  /* 0x0003803802037836 */ /* 0x000fca0000000000 */
[----:B------:R-:W-:-:S04]  /*18d0*/  PRMT R3, R0, 0x654, R3 ;  /* 0x0000065400037816 */ /* 0x000fc80000000003 */
[----:B------:R0:W-:Y:S03]  /*18e0*/  SYNCS.ARRIVE.TRANS64.RED.A1T0 RZ, [R3+URZ], RZ ;  /* 0x000000ff03ff79a7 */ /* 0x0001e6000810043f */
.L_x_26:
[----:B------:R-:W-:Y:S05]  /*18f0*/  BSYNC B0 ;  /* 0x0000000000007941 */ /* 0x000fea0003800000 */
.L_x_25:
[----:B------:R-:W-:Y:S05]  /*1900*/  @P1 BRA `(.L_x_23) ;  /* 0x0000000000041947 */ /* 0x000fea0003800000 */
[----:B------:R-:W-:Y:S01]  /*1910*/  BPT.TRAP 0x1 ;  /* 0x000000040000795c */ /* 0x000fe20000300000 */
.L_x_23:
[----:B------:R-:W0:Y:S01]  /*1920*/  S2R R0, SR_TID.X ;  /* 0x0000000000007919 */ /* 0x000e220000002100 */
[----:B------:R-:W-:Y:S01]  /*1930*/  ULDC.64 UR4, c[0x0][0x280] ;  /* 0x0000a00000047ab9 */ /* 0x000fe20000000a00 */
[----:B------:R-:W1:Y:S01]  /*1940*/  S2R R2, SR_CTAID.Y ;  /* 0x0000000000027919 */ /* 0x000e620000002600 */
[----:B------:R-:W2:Y:S01]  /*1950*/  S2R R13, SR_CTAID.X ;  /* 0x00000000000d7919 */ /* 0x000ea20000002500 */
[----:B0-----:R-:W-:-:S04]  /*1960*/  SHF.R.S32.HI R3, RZ, 0x1f, R0 ;  /* 0x0000001fff037819 */ /* 0x001fc80000011400 */
[----:B------:R-:W-:-:S04]  /*1970*/  LEA.HI R3, R3, R0, RZ, 0x7 ;  /* 0x0000000003037211 */ /* 0x000fc800078f38ff */
[----:B------:R-:W-:Y:S01]  /*1980*/  LOP3.LUT R3, R3, 0xffffff80, RZ, 0xc0, !PT ;  /* 0xffffff8003037812 */ /* 0x000fe200078ec0ff */
[----:B--2---:R-:W-:-:S04]  /*1990*/  IMAD.SHL.U32 R4, R13, 0x80, RZ ;  /* 0x000000800d047824 */ /* 0x004fc800078e00ff */
[----:B------:R-:W-:Y:S02]  /*19a0*/  IMAD.IADD R5, R0, 0x1, -R3 ;  /* 0x0000000100057824 */ /* 0x000fe400078e0a03 */
[----:B-1----:R-:W-:-:S03]  /*19b0*/  IMAD.SHL.U32 R0, R2, 0x80, RZ ;  /* 0x0000008002007824 */ /* 0x002fc600078e00ff */
[----:B------:R-:W-:Y:S02]  /*19c0*/  SHF.R.S32.HI R6, RZ, 0x1f, R5 ;  /* 0x0000001fff067819 */ /* 0x000fe40000011405 */
[----:B------:R-:W-:Y:S02]  /*19d0*/  ISETP.GE.AND P0, PT, R0, UR5, PT ;  /* 0x0000000500007c0c */ /* 0x000fe4000bf06270 */
[----:B------:R-:W-:Y:S02]  /*19e0*/  LEA.HI R2, R6, R5, RZ, 0x2 ;  /* 0x0000000506027211 */ /* 0x000fe400078f10ff */
[----:B------:R-:W-:Y:S02]  /*19f0*/  ISETP.GE.OR P0, PT, R4, UR4, P0 ;  /* 0x0000000404007c0c */ /* 0x000fe40008706670 */
[--C-:B------:R-:W-:Y:S02]  /*1a00*/  SHF.R.S32.HI R10, RZ, 0x2, R2.reuse ;  /* 0x00000002ff0a7819 */ /* 0x100fe40000011402 */
[----:B------:R-:W-:-:S04]  /*1a10*/  SHF.R.S32.HI R3, RZ, 0x1f, R2 ;  /* 0x0000001fff037819 */ /* 0x000fc80000011402 */
[----:B------:R-:W-:-:S04]  /*1a20*/  LEA.HI R3, R3, R10, RZ, 0x3 ;  /* 0x0000000a03037211 */ /* 0x000fc800078f18ff */
[----:B------:R-:W-:Y:S01]  /*1a30*/  LOP3.LUT R3, R3, 0xfffffff8, RZ, 0xc0, !PT ;  /* 0xfffffff803037812 */ /* 0x000fe200078ec0ff */
[----:B------:R-:W-:Y:S06]  /*1a40*/  @P0 EXIT ;  /* 0x000000000000094d */ /* 0x000fec0003800000 */
[----:B------:R-:W0:Y:S01]  /*1a50*/  LDC.64 R16, c[0x0][0x5d0] ;  /* 0x00017400ff107b82 */ /* 0x000e220000000a00 */
[----:B------:R-:W-:Y:S01]  /*1a60*/  LOP3.LUT R2, R2, 0x7ffffffc, RZ, 0xc0, !PT ;  /* 0x7ffffffc02027812 */ /* 0x000fe200078ec0ff */
[----:B------:R-:W-:Y:S01]  /*1a70*/  IMAD.IADD R10, R10, 0x1, -R3 ;  /* 0x000000010a0a7824 */ /* 0x000fe200078e0a03 */
[----:B------:R-:W-:Y:S02]  /*1a80*/  LEA.HI R3, R6, R5, RZ, 0x5 ;  /* 0x0000000506037211 */ /* 0x000fe400078f28ff */
[----:B---3-5:R-:W-:Y:S01]  /*1a90*/  FSETP.NEU.AND P1, PT, R9, RZ, PT ;  /* 0x000000ff0900720b */ /* 0x028fe20003f2d000 */
[----:B------:R-:W-:Y:S01]  /*1aa0*/  IMAD.IADD R2, R5, 0x1, -R2 ;  /* 0x0000000105027824 */ /* 0x000fe200078e0a02 */
[----:B------:R-:W-:Y:S02]  /*1ab0*/  SHF.R.S32.HI R11, RZ, 0x1f, R10 ;  /* 0x0000001fff0b7819 */ /* 0x000fe4000001140a */
[----:B------:R-:W-:Y:S01]  /*1ac0*/  SHF.R.S32.HI R5, RZ, 0x5, R3 ;  /* 0x00000005ff057819 */ /* 0x000fe20000011403 */
[----:B------:R-:W-:-:S02]  /*1ad0*/  IMAD.SHL.U32 R7, R2, 0x2, RZ ;  /* 0x0000000202077824 */ /* 0x000fc400078e00ff */
[----:B------:R-:W-:-:S03]  /*1ae0*/  IMAD.WIDE R2, R13, 0x80, R10 ;  /* 0x000000800d027825 */ /* 0x000fc600078e020a */
[----:B------:R-:W-:Y:S01]  /*1af0*/  SHF.R.S32.HI R13, RZ, 0x1f, R7 ;  /* 0x0000001fff0d7819 */ /* 0x000fe20000011407 */
[C---:B------:R-:W-:Y:S01]  /*1b00*/  IMAD R11, R5.reuse, -0x10, -R4 ;  /* 0xfffffff0050b7824 */ /* 0x040fe200078e0a04 */
[----:B------:R-:W-:Y:S01]  /*1b10*/  IADD3 R4, P0, R0, R7, RZ ;  /* 0x0000000700047210 */ /* 0x000fe20007f1e0ff */
[----:B------:R-:W-:-:S03]  /*1b20*/  IMAD.WIDE R2, R5, 0x10, R2 ;  /* 0x0000001005027825 */ /* 0x000fc600078e0202 */
[----:B------:R-:W-:Y:S02]  /*1b30*/  LEA.HI.X.SX32 R5, R0, R13, 0x1, P0 ;  /* 0x0000000d00057211 */ /* 0x000fe400000f0eff */
[----:B------:R-:W-:Y:S01]  /*1b40*/  IADD3 R10, R11, UR4, -R10 ;  /* 0x000000040b0a7c10 */ /* 0x000fe2000fffe80a */
[-C--:B0-----:R-:W-:Y:S01]  /*1b50*/  IMAD R6, R3, R16.reuse, RZ ;  /* 0x0000001003067224 */ /* 0x081fe200078e02ff */
[----:B------:R-:W-:Y:S01]  /*1b60*/  IADD3 R0, -R7, UR5, -R0 ;  /* 0x0000000507007c10 */ /* 0x000fe2000fffe900 */
[----:B------:R-:W-:Y:S01]  /*1b70*/  IMAD.WIDE.U32 R14, R2, R16, R4 ;  /* 0x00000010020e7225 */ /* 0x000fe200078e0004 */
[----:B------:R-:W-:Y:S02]  /*1b80*/  ISETP.GT.AND P2, PT, R10, RZ, PT ;  /* 0x000000ff0a00720c */ /* 0x000fe40003f44270 */
[--C-:B------:R-:W-:Y:S01]  /*1b90*/  SHF.L.U64.HI R20, R16, 0x3, R17.reuse ;  /* 0x0000000310147819 */ /* 0x100fe20000010211 */
[----:B------:R-:W-:Y:S01]  /*1ba0*/  IMAD R19, R2, R17, R6 ;  /* 0x0000001102137224 */ /* 0x000fe200078e0206 */
[C---:B------:R-:W-:Y:S01]  /*1bb0*/  SHF.L.U64.HI R11, R16.reuse, 0x6, R17 ;  /* 0x00000006100b7819 */ /* 0x040fe20000010211 */
[----:B------:R-:W-:Y:S01]  /*1bc0*/  IMAD.SHL.U32 R21, R16, 0x8, RZ ;  /* 0x0000000810157824 */ /* 0x000fe200078e00ff */
[----:B------:R-:W-:Y:S01]  /*1bd0*/  ISETP.GT.AND P0, PT, R0, RZ, P2 ;  /* 0x000000ff0000720c */ /* 0x000fe20001704270 */
[----:B------:R-:W-:-:S02]  /*1be0*/  IMAD.SHL.U32 R16, R16, 0x40, RZ ;  /* 0x0000004010107824 */ /* 0x000fc400078e00ff */
[----:B------:R-:W-:Y:S01]  /*1bf0*/  IMAD.IADD R19, R15, 0x1, R19 ;  /* 0x000000010f137824 */ /* 0x000fe200078e0213 */
[----:B------:R-:W-:Y:S09]  /*1c00*/  @!P1 BRA `(.L_x_27) ;  /* 0x0000005000dc9947 */ /* 0x000ff20003800000 */
[----:B------:R-:W-:Y:S01]  /*1c10*/  ULDC.64 UR6, c[0x0][0x5b0] ;  /* 0x00016c0000067ab9 */ /* 0x000fe20000000a00 */
[----:B------:R-:W-:Y:S01]  /*1c20*/  ULDC.64 UR8, c[0x0][0x5a8] ;  /* 0x00016a0000087ab9 */ /* 0x000fe20000000a00 */
[----:B------:R-:W-:Y:S01]  /*1c30*/  IMAD R17, R3, UR6, RZ ;  /* 0x0000000603117c24 */ /* 0x000fe2000f8e02ff */
[----:B------:R-:W-:Y:S01]  /*1c40*/  ULDC.64 UR4, c[0x0][0x5c8] ;  /* 0x0001720000047ab9 */ /* 0x000fe20000000a00 */
[----:B------:R-:W-:-:S04]  /*1c50*/  IMAD.WIDE.U32 R6, R2, UR6, R4 ;  /* 0x0000000602067c25 */ /* 0x000fc8000f8e0004 */
[----:B------:R-:W-:Y:S01]  /*1c60*/  IMAD R17, R2, UR7, R17 ;  /* 0x0000000702117c24 */ /* 0x000fe2000f8e0211 */
[----:B------:R-:W-:-:S03]  /*1c70*/  LEA R12, P1, R6, UR8, 0x1 ;  /* 0x00000008060c7c11 */ /* 0x000fc6000f8208ff */
[----:B------:R-:W-:-:S05]  /*1c80*/  IMAD.IADD R7, R7, 0x1, R17 ;  /* 0x0000000107077824 */ /* 0x000fca00078e0211 */
[----:B------:R-:W-:-:S05]  /*1c90*/  LEA.HI.X R13, R6, UR9, R7, 0x1, P1 ;  /* 0x00000009060d7c11 */ /* 0x000fca00088f0c07 */
[----:B------:R-:W2:Y:S01]  /*1ca0*/  @P0 LDG.E.LTC128B.U16 R15, desc[UR12][R12.64] ;  /* 0x0000000c0c0f0981 */ /* 0x000ea2000c1e1520 */
[----:B------:R-:W-:Y:S01]  /*1cb0*/  ISETP.GT.AND P1, PT, R0, 0x1, P2 ;  /* 0x000000010000780c */ /* 0x000fe20001724270 */
[----:B------:R-:W-:Y:S01]  /*1cc0*/  BSSY B0, `(.L_x_28) ;  /* 0x000000b000007945 */ /* 0x000fe20003800000 */
[----:B--2---:R-:W-:-:S04]  /*1cd0*/  IMAD.U32 R6, R15, 0x10000, RZ ;  /* 0x000100000f067824 */ /* 0x004fc800078e00ff */
[----:B------:R-:W-:Y:S01]  /*1ce0*/  FMUL R7, R6, R9 ;  /* 0x0000000906077220 */ /* 0x000fe20000400000 */
[----:B------:R-:W-:-:S03]  /*1cf0*/  LEA R6, P3, R14, UR4, 0x1 ;  /* 0x000000040e067c11 */ /* 0x000fc6000f8608ff */
[----:B------:R-:W-:Y:S01]  /*1d00*/  FFMA R7, R88, R8, R7 ;  /* 0x0000000858077223 */ /* 0x000fe20000000007 */
[----:B------:R-:W-:-:S04]  /*1d10*/  PRMT R88, R15, 0x7610, R88 ;  /* 0x000076100f587816 */ /* 0x000fc80000000058 */
[----:B------:R-:W-:Y:S02]  /*1d20*/  F2FP.BF16.F32.PACK_AB R18, RZ, R7 ;  /* 0x00000007ff12723e */ /* 0x000fe400000010ff */
[----:B------:R-:W-:-:S05]  /*1d30*/  LEA.HI.X R7, R14, UR5, R19, 0x1, P3 ;  /* 0x000000050e077c11 */ /* 0x000fca00098f0c13 */
[----:B------:R0:W-:Y:S01]  /*1d40*/  @P0 STG.E.U16 desc[UR12][R6.64], R18 ;  /* 0x0000001206000986 */ /* 0x0001e2000c10150c */
[----:B------:R-:W-:Y:S05]  /*1d50*/  @!P1 BRA `(.L_x_29) ;  /* 0x0000000000049947 */ /* 0x000fea0003800000 */
[----:B------:R1:W5:Y:S02]  /*1d60*/  LDG.E.LTC128B.U16 R88, desc[UR12][R12.64+0x2] ;  /* 0x0000020c0c587981 */ /* 0x000364000c1e1520 */
.L_x_29:
[----:B------:R-:W-:Y:S05]  /*1d70*/  BSYNC B0 ;  /* 0x0000000000007941 */ /* 0x000fea0003800000 */
.L_x_28:
[----:B------:R-:W-:Y:S01]  /*1d80*/  USHF.L.U32 UR4, UR6, 0x3, URZ ;  /* 0x0000000306047899 */ /* 0x000fe2000800063f */
[----:B0----5:R-:W-:Y:S01]  /*1d90*/  IMAD.U32 R18, R88, 0x10000, RZ ;  /* 0x0001000058127824 */ /* 0x021fe200078e00ff */
[----:B------:R-:W-:Y:S01]  /*1da0*/  USHF.L.U64.HI UR5, UR6, 0x3, UR7 ;  /* 0x0000000306057899 */ /* 0x000fe20008010207 */
[----:B------:R-:W-:Y:S02]  /*1db0*/  ISETP.GT.AND P0, PT, R10, 0x8, PT ;  /* 0x000000080a00780c */ /* 0x000fe40003f04270 */
[----:B------:R-:W-:Y:S01]  /*1dc0*/  FMUL R22, R18, R9 ;  /* 0x0000000912167220 */ /* 0x000fe20000400000 */
[----:B------:R-:W-:Y:S01]  /*1dd0*/  IMAD.U32 R14, RZ, RZ, UR4 ;  /* 0x00000004ff0e7e24 */ /* 0x000fe2000f8e00ff */
[----:B------:R-:W-:Y:S01]  /*1de0*/  ISETP.GT.AND P3, PT, R0, RZ, P0 ;  /* 0x000000ff0000720c */ /* 0x000fe20000764270 */
[----:B------:R-:W-:Y:S02]  /*1df0*/  IMAD.U32 R15, RZ, RZ, UR5 ;  /* 0x00000005ff0f7e24 */ /* 0x000fe4000f8e00ff */
[----:B------:R-:W-:Y:S01]  /*1e00*/  FFMA R22, R89, R8, R22 ;  /* 0x0000000859167223 */ /* 0x000fe20000000016 */
[----:B------:R-:W-:-:S04]  /*1e10*/  IMAD.WIDE.U32 R18, R2, UR6, R14 ;  /* 0x0000000602127c25 */ /* 0x000fc8000f8e000e */
[----:B------:R-:W-:Y:S02]  /*1e20*/  F2FP.BF16.F32.PACK_AB R89, RZ, R22 ;  /* 0x00000016ff59723e */ /* 0x000fe400000010ff */
[----:B------:R-:W-:-:S03]  /*1e30*/  IADD3 R23, P4, R4, R18, RZ ;  /* 0x0000001204177210 */ /* 0x000fc60007f9e0ff */
[----:B------:R0:W-:Y:S01]  /*1e40*/  @P1 STG.E.U16 desc[UR12][R6.64+0x2], R89 ;  /* 0x0000025906001986 */ /* 0x0001e2000c10150c */
[----:B------:R-:W-:Y:S02]  /*1e50*/  IADD3.X R22, R5, R17, R19, P4, !PT ;  /* 0x0000001105167210 */ /* 0x000fe400027fe413 */
[----:B------:R-:W-:-:S04]  /*1e60*/  LEA R18, P4, R23, UR8, 0x1 ;  /* 0x0000000817127c11 */ /* 0x000fc8000f8808ff */
[----:B------:R-:W-:-:S05]  /*1e70*/  LEA.HI.X R19, R23, UR9, R22, 0x1, P4 ;  /* 0x0000000917137c11 */ /* 0x000fca000a0f0c16 */
[----:B------:R-:W2:Y:S01]  /*1e80*/  @P3 LDG.E.LTC128B.U16 R88, desc[UR12][R18.64] ;  /* 0x0000000c12583981 */ /* 0x000ea2000c1e1520 */
[C---:B------:R-:W-:Y:S01]  /*1e90*/  IMAD.SHL.U32 R17, R21.reuse, 0x2, RZ ;  /* 0x0000000215117824 */ /* 0x040fe200078e00ff */
[----:B------:R-:W-:Y:S01]  /*1ea0*/  SHF.L.U64.HI R21, R21, 0x1, R20 ;  /* 0x0000000115157819 */ /* 0x000fe20000010214 */
[----:B------:R-:W-:Y:S01]  /*1eb0*/  BSSY B0, `(.L_x_30) ;  /* 0x000000b000007945 */ /* 0x000fe20003800000 */
[----:B------:R-:W-:Y:S01]  /*1ec0*/  ISETP.GT.AND P1, PT, R0, 0x1, P0 ;  /* 0x000000010000780c */ /* 0x000fe20000724270 */
[----:B--2---:R-:W-:-:S04]  /*1ed0*/  IMAD.U32 R22, R88, 0x10000, RZ ;  /* 0x0001000058167824 */ /* 0x004fc800078e00ff */
[----:B------:R-:W-:Y:S01]  /*1ee0*/  FMUL R23, R22, R9 ;  /* 0x0000000916177220 */ /* 0x000fe20000400000 */
[----:B------:R-:W-:-:S03]  /*1ef0*/  IADD3 R22, P4, R17, R6, RZ ;  /* 0x0000000611167210 */ /* 0x000fc60007f9e0ff */
[----:B------:R-:W-:-:S05]  /*1f00*/  FFMA R23, R90, R8, R23 ;  /* 0x000000085a177223 */ /* 0x000fca0000000017 */
[----:B------:R-:W-:Y:S01]  /*1f10*/  F2FP.BF16.F32.PACK_AB R20, RZ, R23 ;  /* 0x00000017ff14723e */ /* 0x000fe200000010ff */
[----:B------:R-:W-:-:S05]  /*1f20*/  IMAD.X R23, R21, 0x1, R7, P4 ;  /* 0x0000000115177824 */ /* 0x000fca00020e0607 */
[----:B------:R0:W-:Y:S01]  /*1f30*/  @P3 STG.E.U16 desc[UR12][R22.64], R20 ;  /* 0x0000001416003986 */ /* 0x0001e2000c10150c */
[----:B------:R-:W-:Y:S05]  /*1f40*/  @!P1 BRA `(.L_x_31) ;  /* 0x0000000000049947 */ /* 0x000fea0003800000 */
[----:B------:R2:W5:Y:S02]  /*1f50*/  LDG.E.LTC128B.U16 R88, desc[UR12][R18.64+0x2] ;  /* 0x0000020c12587981 */ /* 0x000564000c1e1520 */
.L_x_31:
[----:B------:R-:W-:Y:S05]  /*1f60*/  BSYNC B0 ;  /* 0x0000000000007941 */ /* 0x000fea0003800000 */
.L_x_30:
[----:B0----5:R-:W-:Y:S01]  /*1f70*/  IMAD.U32 R20, R88, 0x10000, RZ ;  /* 0x0001000058147824 */ /* 0x021fe200078e00ff */
[----:B------:R-:W-:Y:S01]  /*1f80*/  ISETP.GT.AND P3, PT, R0, 0x8, P2 ;  /* 0x000000080000780c */ /* 0x000fe20001764270 */
[----:B------:R-:W-:Y:S02]  /*1f90*/  BSSY B0, `(.L_x_32) ;  /* 0x0000007000007945 */ /* 0x000fe40003800000 */
[----:B------:R-:W-:-:S04]  /*1fa0*/  FMUL R20, R20, R9 ;  /* 0x0000000914147220 */ /* 0x000fc80000400000 */
[----:B------:R-:W-:-:S05]  /*1fb0*/  FFMA R20, R91, R8, R20 ;  /* 0x000000085b147223 */ /* 0x000fca0000000014 */
[----:B------:R-:W-:-:S05]  /*1fc0*/  F2FP.BF16.F32.PACK_AB R20, RZ, R20 ;  /* 0x00000014ff14723e */ /* 0x000fca00000010ff */
[----:B------:R0:W-:Y:S01]  /*1fd0*/  @P1 STG.E.U16 desc[UR12][R22.64+0x2], R20 ;  /* 0x0000021416001986 */ /* 0x0001e2000c10150c */
[----:B------:R-:W-:Y:S05]  /*1fe0*/  @!P3 BRA `(.L_x_33) ;  /* 0x000000000004b947 */ /* 0x000fea0003800000 */
[----:B------:R3:W5:Y:S02]  /*1ff0*/  LDG.E.LTC128B.U16 R88, desc[UR12][R12.64+0x10] ;  /* 0x0000100c0c587981 */ /* 0x000764000c1e1520 */
.L_x_33:
[----:B------:R-:W-:Y:S05]  /*2000*/  BSYNC B0 ;  /* 0x0000000000007941 */ /* 0x000fea0003800000 */
.L_x_32:
        /* <DEDUP_REMOVED lines=9> */
.L_x_35:
[----:B------:R-:W-:Y:S05]  /*20a0*/  BSYNC B0 ;  /* 0x0000000000007941 */ /* 0x000fea0003800000 */
.L_x_34:
[----:B-----5:R-:W-:Y:S01]  /*20b0*/  IMAD.U32 R20, R88, 0x10000, RZ ;  /* 0x0001000058147824 */ /* 0x020fe200078e00ff */
        /* <DEDUP_REMOVED lines=8> */
.L_x_37:
[----:B------:R-:W-:Y:S05]  /*2140*/  BSYNC B0 ;  /* 0x0000000000007941 */ /* 0x000fea0003800000 */
.L_x_36:
        /* <DEDUP_REMOVED lines=9> */
.L_x_39:
[----:B------:R-:W-:Y:S05]  /*21e0*/  BSYNC B0 ;  /* 0x0000000000007941 */ /* 0x000fea0003800000 */
.L_x_38:
        /* <DEDUP_REMOVED lines=9> */
.L_x_41:
[----:B------:R-:W-:Y:S05]  /*2280*/  BSYNC B0 ;  /* 0x0000000000007941 */ /* 0x000fea0003800000 */
.L_x_40:
        /* <DEDUP_REMOVED lines=9> */
.L_x_43:
[----:B------:R-:W-:Y:S05]  /*2320*/  BSYNC B0 ;  /* 0x0000000000007941 */ /* 0x000fea0003800000 */
.L_x_42:
        /* <DEDUP_REMOVED lines=9> */
.L_x_45:
[----:B------:R-:W-:Y:S05]  /*23c0*/  BSYNC B0 ;  /* 0x0000000000007941 */ /* 0x000fea0003800000 */
.L_x_44:
        /* <DEDUP_REMOVED lines=9> */
.L_x_47:
[----:B------:R-:W-:Y:S05]  /*2460*/  BSYNC B0 ;  /* 0x0000000000007941 */ /* 0x000fea0003800000 */
.L_x_46:
        /* <DEDUP_REMOVED lines=9> */
.L_x_49:
[----:B------:R-:W-:Y:S05]  /*2500*/  BSYNC B0 ;  /* 0x0000000000007941 */ /* 0x000fea0003800000 */
.L_x_48:
        /* <DEDUP_REMOVED lines=9> */
.L_x_51:
[----:B------:R-:W-:Y:S05]  /*25a0*/  BSYNC B0 ;  /* 0x0000000000007941 */ /* 0x000fea0003800000 */
.L_x_50:
        /* <DEDUP_REMOVED lines=9> */
.L_x_53:
[----:B------:R-:W-:Y:S05]  /*2640*/  BSYNC B0 ;  /* 0x0000000000007941 */ /* 0x000fea0003800000 */
.L_x_52:
        /* <DEDUP_REMOVED lines=9> */
.L_x_55:
[----:B------:R-:W-:Y:S05]  /*26e0*/  BSYNC B0 ;  /* 0x0000000000007941 */ /* 0x000fea0003800000 */
.L_x_54:
        /* <DEDUP_REMOVED lines=9> */
.L_x_57:
[----:B------:R-:W-:Y:S05]  /*2780*/  BSYNC B0 ;  /* 0x0000000000007941 */ /* 0x000fea0003800000 */
.L_x_56:
        /* <DEDUP_REMOVED lines=9> */
.L_x_59:
[----:B------:R-:W-:Y:S05]  /*2820*/  BSYNC B0 ;  /* 0x0000000000007941 */ /* 0x000fea0003800000 */
.L_x_58:
        /* <DEDUP_REMOVED lines=9> */
.L_x_61:
[----:B------:R-:W-:Y:S05]  /*28c0*/  BSYNC B0 ;  /* 0x0000000000007941 */ /* 0x000fea0003800000 */
.L_x_60:
        /* <DEDUP_REMOVED lines=9> */
.L_x_63:
[----:B------:R-:W-:Y:S05]  /*2960*/  BSYNC B0 ;  /* 0x0000000000007941 */ /* 0x000fea0003800000 */
.L_x_62:
        /* <DEDUP_REMOVED lines=9> */
.L_x_65:
[----:B------:R-:W-:Y:S05]  /*2a00*/  BSYNC B0 ;  /* 0x0000000000007941 */ /* 0x000fea0003800000 */
.L_x_64:
        /* <DEDUP_REMOVED lines=9> */
.L_x_67:
[----:B------:R-:W-:Y:S05]  /*2aa0*/  BSYNC B0 ;  /* 0x0000000000007941 */ /* 0x000fea0003800000 */
.L_x_66:
        /* <DEDUP_REMOVED lines=9> */
.L_x_69:
[----:B------:R-:W-:Y:S05]  /*2b40*/  BSYNC B0 ;  /* 0x0000000000007941 */ /* 0x000fea0003800000 */
.L_x_68:
        /* <DEDUP_REMOVED lines=9> */
.L_x_71:
[----:B------:R-:W-:Y:S05]  /*2be0*/  BSYNC B0 ;  /* 0x0000000000007941 */ /* 0x000fea0003800000 */
.L_x_70:
        /* <DEDUP_REMOVED lines=9> */
.L_x_73:
[----:B------:R-:W-:Y:S05]  /*2c80*/  BSYNC B0 ;  /* 0x0000000000007941 */ /* 0x000fea0003800000 */
.L_x_72:
        /* <DEDUP_REMOVED lines=9> */
.L_x_75:
[----:B------:R-:W-:Y:S05]  /*2d20*/  BSYNC B0 ;  /* 0x0000000000007941 */ /* 0x000fea0003800000 */
.L_x_74:
        /* <DEDUP_REMOVED lines=9> */
.L_x_77:
[----:B------:R-:W-:Y:S05]  /*2dc0*/  BSYNC B0 ;  /* 0x0000000000007941 */ /* 0x000fea0003800000 */
.L_x_76:
        /* <DEDUP_REMOVED lines=9> */
.L_x_79:
[----:B------:R-:W-:Y:S05]  /*2e60*/  BSYNC B0 ;  /* 0x0000000000007941 */ /* 0x000fea0003800000 */
.L_x_78:
        /* <DEDUP_REMOVED lines=9> */
.L_x_81:
[----:B------:R-:W-:Y:S05]  /*2f00*/  BSYNC B0 ;  /* 0x0000000000007941 */ /* 0x000fea0003800000 */
.L_x_80:
        /* <DEDUP_REMOVED lines=9> */
.L_x_83:
[----:B------:R-:W-:Y:S05]  /*2fa0*/  BSYNC B0 ;  /* 0x0000000000007941 */ /* 0x000fea0003800000 */
.L_x_82:
        /* <DEDUP_REMOVED lines=9> */
.L_x_85:
[----:B------:R-:W-:Y:S05]  /*3040*/  BSYNC B0 ;  /* 0x0000000000007941 */ /* 0x000fea0003800000 */
.L_x_84:
        /* <DEDUP_REMOVED lines=9> */
.L_x_87:
[----:B------:R-:W-:Y:S05]  /*30e0*/  BSYNC B0 ;  /* 0x0000000000007941 */ /* 0x000fea0003800000 */
.L_x_86:
        /* <DEDUP_REMOVED lines=9> */
.L_x_89:
[----:B------:R-:W-:Y:S05]  /*3180*/  BSYNC B0 ;  /* 0x0000000000007941 */ /* 0x000fea0003800000 */
.L_x_88:
        /* <DEDUP_REMOVED lines=9> */
.L_x_91:
[----:B------:R-:W-:Y:S05]  /*3220*/  BSYNC B0 ;  /* 0x0000000000007941 */ /* 0x000fea0003800000 */
.L_x_90:
        /* <DEDUP_REMOVED lines=9> */
.L_x_93:
[----:B------:R-:W-:Y:S05]  /*32c0*/  BSYNC B0 ;  /* 0x0000000000007941 */ /* 0x000fea0003800000 */
.L_x_92:
        /* <DEDUP_REMOVED lines=9> */
.L_x_95:
[----:B------:R-:W-:Y:S05]  /*3360*/  BSYNC B0 ;  /* 0x0000000000007941 */ /* 0x000fea0003800000 */
.L_x_94:
        /* <DEDUP_REMOVED lines=9> */
.L_x_97:
[----:B------:R-:W-:Y:S05]  /*3400*/  BSYNC B0 ;  /* 0x0000000000007941 */ /* 0x000fea0003800000 */
.L_x_96:
        /* <DEDUP_REMOVED lines=9> */
.L_x_99:
[----:B------:R-:W-:Y:S05]  /*34a0*/  BSYNC B0 ;  /* 0x0000000000007941 */ /* 0x000fea0003800000 */
.L_x_98:
        /* <DEDUP_REMOVED lines=9> */
.L_x_101:
[----:B------:R-:W-:Y:S05]  /*3540*/  BSYNC B0 ;  /* 0x0000000000007941 */ /* 0x000fea0003800000 */
.L_x_100:
        /* <DEDUP_REMOVED lines=9> */
.L_x_103:
[----:B------:R-:W-:Y:S05]  /*35e0*/  BSYNC B0 ;  /* 0x0000000000007941 */ /* 0x000fea0003800000 */
.L_x_102:
        /* <DEDUP_REMOVED lines=9> */
.L_x_105:
[----:B------:R-:W-:Y:S05]  /*3680*/  BSYNC B0 ;  /* 0x0000000000007941 */ /* 0x000fea0003800000 */
.L_x_104:
        /* <DEDUP_REMOVED lines=9> */
.L_x_107:
[----:B------:R-:W-:Y:S05]  /*3720*/  BSYNC B0 ;  /* 0x0000000000007941 */ /* 0x000fea0003800000 */
.L_x_106:
        /* <DEDUP_REMOVED lines=9> */
.L_x_109:
[----:B------:R-:W-:Y:S05]  /*37c0*/  BSYNC B0 ;  /* 0x0000000000007941 */ /* 0x000fea0003800000 */
.L_x_108:
        /* <DEDUP_REMOVED lines=9> */
.L_x_111:
[----:B------:R-:W-:Y:S05]  /*3860*/  BSYNC B0 ;  /* 0x0000000000007941 */ /* 0x000fea0003800000 */
.L_x_110:
        /* <DEDUP_REMOVED lines=9> */
.L_x_113:
[----:B------:R-:W-:Y:S05]  /*3900*/  BSYNC B0 ;  /* 0x0000000000007941 */ /* 0x000fea0003800000 */
.L_x_112:
        /* <DEDUP_REMOVED lines=9> */
.L_x_115:
[----:B------:R-:W-:Y:S05]  /*39a0*/  BSYNC B0 ;  /* 0x0000000000007941 */ /* 0x000fea0003800000 */
.L_x_114:
        /* <DEDUP_REMOVED lines=9> */
.L_x_117:
[----:B------:R-:W-:Y:S05]  /*3a40*/  BSYNC B0 ;  /* 0x0000000000007941 */ /* 0x000fea0003800000 */
.L_x_116:
        /* <DEDUP_REMOVED lines=9> */
.L_x_119:
[----:B------:R-:W-:Y:S05]  /*3ae0*/  BSYNC B0 ;  /* 0x0000000000007941 */ /* 0x000fea0003800000 */
.L_x_118:
        /* <DEDUP_REMOVED lines=9> */
.L_x_121:
[----:B------:R-:W-:Y:S05]  /*3b80*/  BSYNC B0 ;  /* 0x0000000000007941 */ /* 0x000fea0003800000 */
.L_x_120:
        /* <DEDUP_REMOVED lines=9> */
.L_x_123:
[----:B------:R-:W-:Y:S05]  /*3c20*/  BSYNC B0 ;  /* 0x0000000000007941 */ /* 0x000fea0003800000 */
.L_x_122:
        /* <DEDUP_REMOVED lines=9> */
.L_x_125:
[----:B------:R-:W-:Y:S05]  /*3cc0*/  BSYNC B0 ;  /* 0x0000000000007941 */ /* 0x000fea0003800000 */
.L_x_124:
        /* <DEDUP_REMOVED lines=9> */
.L_x_127:
[----:B------:R-:W-:Y:S05]  /*3d60*/  BSYNC B0 ;  /* 0x0000000000007941 */ /* 0x000fea0003800000 */
.L_x_126:
        /* <DEDUP_REMOVED lines=9> */
.L_x_129:
[----:B------:R-:W-:Y:S05]  /*3e00*/  BSYNC B0 ;  /* 0x0000000000007941 */ /* 0x000fea0003800000 */
.L_x_128:
        /* <DEDUP_REMOVED lines=9> */
.L_x_131:
[----:B------:R-:W-:Y:S05]  /*3ea0*/  BSYNC B0 ;  /* 0x0000000000007941 */ /* 0x000fea0003800000 */
.L_x_130:
        /* <DEDUP_REMOVED lines=9> */
.L_x_133:
[----:B------:R-:W-:Y:S05]  /*3f40*/  BSYNC B0 ;  /* 0x0000000000007941 */ /* 0x000fea0003800000 */
.L_x_132:
        /* <DEDUP_REMOVED lines=9> */
.L_x_135:
[----:B------:R-:W-:Y:S05]  /*3fe0*/  BSYNC B0 ;  /* 0x0000000000007941 */ /* 0x000fea0003800000 */
.L_x_134:
        /* <DEDUP_REMOVED lines=9> */
.L_x_137:
[----:B------:R-:W-:Y:S05]  /*4080*/  BSYNC B0 ;  /* 0x0000000000007941 */ /* 0x000fea0003800000 */
.L_x_136:
        /* <DEDUP_REMOVED lines=9> */
.L_x_139:
[----:B------:R-:W-:Y:S05]  /*4120*/  BSYNC B0 ;  /* 0x0000000000007941 */ /* 0x000fea0003800000 */
.L_x_138:
        /* <DEDUP_REMOVED lines=9> */
.L_x_141:
[----:B------:R-:W-:Y:S05]  /*41c0*/  BSYNC B0 ;  /* 0x0000000000007941 */ /* 0x000fea0003800000 */
.L_x_140:
        /* <DEDUP_REMOVED lines=9> */
.L_x_143:
[----:B------:R-:W-:Y:S05]  /*4260*/  BSYNC B0 ;  /* 0x0000000000007941 */ /* 0x000fea0003800000 */
.L_x_142:
        /* <DEDUP_REMOVED lines=9> */
.L_x_145:
[----:B------:R-:W-:Y:S05]  /*4300*/  BSYNC B0 ;  /* 0x0000000000007941 */ /* 0x000fea0003800000 */
.L_x_144:
        /* <DEDUP_REMOVED lines=9> */
.L_x_147:
[----:B------:R-:W-:Y:S05]  /*43a0*/  BSYNC B0 ;  /* 0x0000000000007941 */ /* 0x000fea0003800000 */
.L_x_146:
[----:B01-345:R-:W-:Y:S01]  /*43b0*/  IMAD.U32 R12, R88, 0x10000, RZ ;  /* 0x00010000580c7824 */ /* 0x03bfe200078e00ff */
        /* <DEDUP_REMOVED lines=8> */
.L_x_149:
[----:B------:R-:W-:Y:S05]  /*4440*/  BSYNC B0 ;  /* 0x0000000000007941 */ /* 0x000fea0003800000 */
.L_x_148:
[----:B0----5:R-:W-:Y:S01]  /*4450*/  IMAD.U32 R12, R88, 0x10000, RZ ;  /* 0x00010000580c7824 */ /* 0x021fe200078e00ff */
[----:B------:R-:W-:Y:S01]  /*4460*/  ISETP.GT.AND P1, PT, R0, 0x79, P0 ;  /* 0x000000790000780c */ /* 0x000fe20000724270 */
[----:B------:R-:W-:Y:S01]  /*4470*/  BSSY B0, `(.L_x_150) ;  /* 0x000000b000007945 */ /* 0x000fe20003800000 */
[----:B------:R-:W-:Y:S01]  /*4480*/  IADD3 R91, P0, R2, 0x40, RZ ;  /* 0x00000040025b7810 */ /* 0x000fe20007f1e0ff */
[----:B------:R-:W-:Y:S01]  /*4490*/  FMUL R13, R12, R9 ;  /* 0x000000090c0d7220 */ /* 0x000fe20000400000 */
[----:B------:R-:W-:-:S03]  /*44a0*/  @P3 IMAD.MOV.U32 R12, RZ, RZ, R22 ;  /* 0x000000ffff0c3224 */ /* 0x000fc600078e0016 */
[----:B------:R-:W-:-:S05]  /*44b0*/  FFMA R13, R150, R8, R13 ;  /* 0x00000008960d7223 */ /* 0x000fca000000000d */
[----:B------:R-:W-:-:S04]  /*44c0*/  F2FP.BF16.F32.PACK_AB R13, RZ, R13 ;  /* 0x0000000dff0d723e */ /* 0x000fc800000010ff */
[----:B------:R-:W-:Y:S01]  /*44d0*/  PRMT R20, R13, 0x7610, R20 ;  /* 0x000076100d147816 */ /* 0x000fe20000000014 */
[----:B------:R-:W-:-:S05]  /*44e0*/  @P3 IMAD.MOV.U32 R13, RZ, RZ, R23 ;  /* 0x000000ffff0d3224 */ /* 0x000fca00078e0017 */
[----:B------:R0:W-:Y:S01]  /*44f0*/  @P3 STG.E.U16 desc[UR12][R12.64+0xf0], R20 ;  /* 0x0000f0140c003986 */ /* 0x0001e2000c10150c */
[----:B------:R-:W-:Y:S05]  /*4500*/  @!P1 BRA `(.L_x_151) ;  /* 0x0000000000049947 */ /* 0x000fea0003800000 */
[----:B------:R3:W5:Y:S02]  /*4510*/  LDG.E.LTC128B.U16 R88, desc[UR12][R18.64+0xf2] ;  /* 0x0000f20c12587981 */ /* 0x000764000c1e1520 */
.L_x_151:
[----:B------:R-:W-:Y:S05]  /*4520*/  BSYNC B0 ;  /* 0x0000000000007941 */ /* 0x000fea0003800000 */
.L_x_150:
[----:B-----5:R-:W-:Y:S02]  /*4530*/  IMAD.U32 R2, R88, 0x10000, RZ ;  /* 0x0001000058027824 */ /* 0x020fe400078e00ff */
[----:B------:R-:W-:Y:S01]  /*4540*/  IMAD.X R3, RZ, RZ, R3, P0 ;  /* 0x000000ffff037224 */ /* 0x000fe200000e0603 */
[----:B------:R-:W-:Y:S01]  /*4550*/  ISETP.GT.AND P0, PT, R10, 0x40, PT ;  /* 0x000000400a00780c */ /* 0x000fe20003f04270 */
[----:B------:R-:W-:Y:S01]  /*4560*/  FMUL R2, R2, R9 ;  /* 0x0000000902027220 */ /* 0x000fe20000400000 */
[----:B0-----:R-:W-:Y:S02]  /*4570*/  IMAD.WIDE.U32 R12, R91, UR6, R4 ;  /* 0x000000065b0c7c25 */ /* 0x001fe4000f8e0004 */
[----:B------:R-:W-:Y:S02]  /*4580*/  ISETP.GT.AND P3, PT, R0, RZ, P0 ;  /* 0x000000ff0000720c */ /* 0x000fe40000764270 */
[----:B------:R-:W-:Y:S01]  /*4590*/  FFMA R2, R151, R8, R2 ;  /* 0x0000000897027223 */ /* 0x000fe20000000002 */
[----:B-123--:R-:W-:-:S04]  /*45a0*/  IMAD R18, R3, UR6, RZ ;  /* 0x0000000603127c24 */ /* 0x00efc8000f8e02ff */
[----:B------:R-:W-:Y:S01]  /*45b0*/  IMAD R93, R91, UR7, R18 ;  /* 0x000000075b5d7c24 */ /* 0x000fe2000f8e0212 */
[----:B------:R-:W-:Y:S02]  /*45c0*/  F2FP.BF16.F32.PACK_AB R18, RZ, R2 ;  /* 0x00000002ff12723e */ /* 0x000fe400000010ff */
[C---:B------:R-:W-:Y:S01]  /*45d0*/  LEA R2, P2, R12.reuse, UR8, 0x1 ;  /* 0x000000080c027c11 */ /* 0x040fe2000f8408ff */
[----:B------:R-:W-:Y:S02]  /*45e0*/  IMAD.IADD R3, R13, 0x1, R93 ;  /* 0x000000010d037824 */ /* 0x000fe400078e025d */
[----:B------:R0:W-:Y:S03]  /*45f0*/  @P1 STG.E.U16 desc[UR12][R22.64+0xf2], R18 ;  /* 0x0000f21216001986 */ /* 0x0001e6000c10150c */
        /* <DEDUP_REMOVED lines=15> */
.L_x_153:
[----:B------:R-:W-:Y:S05]  /*46f0*/  BSYNC B0 ;  /* 0x0000000000007941 */ /* 0x000fea0003800000 */
.L_x_152:
[----:B------:R-:W-:Y:S01]  /*4700*/  IMAD.WIDE.U32 R14, R91, UR6, R14 ;  /* 0x000000065b0e7c25 */ /* 0x000fe2000f8e000e */
[----:B------:R-:W-:Y:S01]  /*4710*/  ISETP.GT.AND P1, PT, R10, 0x48, PT ;  /* 0x000000480a00780c */ /* 0x000fe20003f24270 */
[----:B------:R-:W-:Y:S02]  /*4720*/  BSSY B0, `(.L_x_154) ;  /* 0x000000f000007945 */ /* 0x000fe40003800000 */
[----:B-----5:R-:W-:Y:S01]  /*4730*/  IMAD.U32 R16, R88, 0x10000, RZ ;  /* 0x0001000058107824 */ /* 0x020fe200078e00ff */
[----:B0-----:R-:W-:Y:S01]  /*4740*/  IADD3 R11, P3, R4, R14, RZ ;  /* 0x0000000e040b7210 */ /* 0x001fe20007f7e0ff */
[----:B------:R-:W-:Y:S02]  /*4750*/  @P2 IMAD.MOV.U32 R10, RZ, RZ, R12 ;  /* 0x000000ffff0a2224 */ /* 0x000fe400078e000c */
[----:B------:R-:W-:Y:S01]  /*4760*/  FMUL R16, R16, R9 ;  /* 0x0000000910107220 */ /* 0x000fe20000400000 */
[----:B------:R-:W-:Y:S02]  /*4770*/  IADD3.X R14, R5, R93, R15, P3, !PT ;  /* 0x0000005d050e7210 */ /* 0x000fe40001ffe40f */
[----:B------:R-:W-:Y:S01]  /*4780*/  LEA R4, P4, R11, UR8, 0x1 ;  /* 0x000000080b047c11 */ /* 0x000fe2000f8808ff */
[----:B------:R-:W-:Y:S01]  /*4790*/  FFMA R16, R25, R8, R16 ;  /* 0x0000000819107223 */ /* 0x000fe20000000010 */
[----:B------:R-:W-:-:S02]  /*47a0*/  ISETP.GT.AND P3, PT, R0, RZ, P1 ;  /* 0x000000ff0000720c */ /* 0x000fc40000f64270 */
[----:B------:R-:W-:Y:S01]  /*47b0*/  LEA.HI.X R5, R11, UR9, R14, 0x1, P4 ;  /* 0x000000090b057c11 */ /* 0x000fe2000a0f0c0e */
[----:B------:R-:W-:Y:S01]  /*47c0*/  @P2 IMAD.MOV.U32 R11, RZ, RZ, R13 ;  /* 0x000000ffff0b2224 */ /* 0x000fe200078e000d */
[----:B------:R-:W-:-:S05]  /*47d0*/  F2FP.BF16.F32.PACK_AB R16, RZ, R16 ;  /* 0x00000010ff10723e */ /* 0x000fca00000010ff */
[----:B------:R0:W-:Y:S04]  /*47e0*/  @P2 STG.E.U16 desc[UR12][R10.64+0x2], R16 ;  /* 0x000002100a002986 */ /* 0x0001e8000c10150c */
[----:B------:R-:W-:Y:S05]  /*47f0*/  @!P3 BRA `(.L_x_155) ;  /* 0x000000000004b947 */ /* 0x000fea0003800000 */
[----:B------:R2:W5:Y:S02]  /*4800*/  LDG.E.LTC128B.U16 R88, desc[UR12][R4.64] ;  /* 0x0000000c04587981 */ /* 0x000564000c1e1520 */
.L_x_155:
[----:B------:R-:W-:Y:S05]  /*4810*/  BSYNC B0 ;  /* 0x0000000000007941 */ /* 0x000fea0003800000 */
.L_x_154:
[----:B0----5:R-:W-:Y:S01]  /*4820*/  IMAD.U32 R10, R88, 0x10000, RZ ;  /* 0x00010000580a7824 */ /* 0x021fe200078e00ff */
[----:B------:R-:W-:Y:S01]  /*4830*/  IADD3 R14, P4, R12, R17, RZ ;  /* 0x000000110c0e7210 */ /* 0x000fe20007f9e0ff */
[----:B------:R-:W-:Y:S01]  /*4840*/  BSSY B0, `(.L_x_156) ;  /* 0x0000009000007945 */ /* 0x000fe20003800000 */
[----:B------:R-:W-:Y:S01]  /*4850*/  ISETP.GT.AND P2, PT, R0, 0x1, P1 ;  /* 0x000000010000780c */ /* 0x000fe20000f44270 */
[----:B------:R-:W-:Y:S02]  /*4860*/  FMUL R11, R10, R9 ;  /* 0x000000090a0b7220 */ /* 0x000fe40000400000 */
[----:B------:R-:W-:Y:S02]  /*4870*/  IMAD.X R15, R13, 0x1, R21, P4 ;  /* 0x000000010d0f7824 */ /* 0x000fe400020e0615 */
[----:B------:R-:W-:-:S05]  /*4880*/  FFMA R11, R26, R8, R11 ;  /* 0x000000081a0b7223 */ /* 0x000fca000000000b */
[----:B------:R-:W-:-:S05]  /*4890*/  F2FP.BF16.F32.PACK_AB R11, RZ, R11 ;  /* 0x0000000bff0b723e */ /* 0x000fca00000010ff */
[----:B------:R0:W-:Y:S01]  /*48a0*/  @P3 STG.E.U16 desc[UR12][R14.64], R11 ;  /* 0x0000000b0e003986 */ /* 0x0001e2000c10150c */
[----:B------:R-:W-:Y:S05]  /*48b0*/  @!P2 BRA `(.L_x_157) ;  /* 0x000000000004a947 */ /* 0x000fea0003800000 */
[----:B------:R3:W5:Y:S02]  /*48c0*/  LDG.E.LTC128B.U16 R88, desc[UR12][R4.64+0x2] ;  /* 0x0000020c04587981 */ /* 0x000764000c1e1520 */
.L_x_157:
[----:B------:R-:W-:Y:S05]  /*48d0*/  BSYNC B0 ;  /* 0x0000000000007941 */ /* 0x000fea0003800000 */
.L_x_156:
[----:B-----5:R-:W-:Y:S01]  /*48e0*/  IMAD.U32 R10, R88, 0x10000, RZ ;  /* 0x00010000580a7824 */ /* 0x020fe200078e00ff */
[----:B------:R-:W-:Y:S01]  /*48f0*/  ISETP.GT.AND P3, PT, R0, 0x8, P0 ;  /* 0x000000080000780c */ /* 0x000fe20000764270 */
[----:B0-----:R-:W-:Y:S01]  /*4900*/  @P2 IMAD.MOV.U32 R11, RZ, RZ, R15 ;  /* 0x000000ffff0b2224 */ /* 0x001fe200078e000f */
[----:B------:R-:W-:Y:S01]  /*4910*/  BSSY B0, `(.L_x_158) ;  /* 0x0000009000007945 */ /* 0x000fe20003800000 */
[----:B------:R-:W-:-:S04]  /*4920*/  FMUL R10, R10, R9 ;  /* 0x000000090a0a7220 */ /* 0x000fc80000400000 */
[----:B------:R-:W-:-:S05]  /*4930*/  FFMA R10, R27, R8, R10 ;  /* 0x000000081b0a7223 */ /* 0x000fca000000000a */
[----:B------:R-:W-:-:S04]  /*4940*/  F2FP.BF16.F32.PACK_AB R10, RZ, R10 ;  /* 0x0000000aff0a723e */ /* 0x000fc800000010ff */
[----:B------:R-:W-:Y:S01]  /*4950*/  PRMT R16, R10, 0x7610, R16 ;  /* 0x000076100a107816 */ /* 0x000fe20000000010 */
[----:B------:R-:W-:-:S05]  /*4960*/  @P2 IMAD.MOV.U32 R10, RZ, RZ, R14 ;  /* 0x000000ffff0a2224 */ /* 0x000fca00078e000e */
[----:B------:R0:W-:Y:S01]  /*4970*/  @P2 STG.E.U16 desc[UR12][R10.64+0x2], R16 ;  /* 0x000002100a002986 */ /* 0x0001e2000c10150c */
[----:B------:R-:W-:Y:S05]  /*4980*/  @!P3 BRA `(.L_x_159) ;  /* 0x000000000004b947 */ /* 0x000fea0003800000 */
[----:B------:R4:W5:Y:S02]  /*4990*/  LDG.E.LTC128B.U16 R88, desc[UR12][R2.64+0x10] ;  /* 0x0000100c02587981 */ /* 0x000964000c1e1520 */
.L_x_159:
[----:B------:R-:W-:Y:S05]  /*49a0*/  BSYNC B0 ;  /* 0x0000000000007941 */ /* 0x000fea0003800000 */
.L_x_158:
[----:B0----5:R-:W-:Y:S01]  /*49b0*/  IMAD.U32 R10, R88, 0x10000, RZ ;  /* 0x00010000580a7824 */ /* 0x021fe200078e00ff */
[----:B------:R-:W-:Y:S01]  /*49c0*/  ISETP.GT.AND P2, PT, R0, 0x9, P0 ;  /* 0x000000090000780c */ /* 0x000fe20000744270 */
[----:B------:R-:W-:Y:S02]  /*49d0*/  BSSY B0, `(.L_x_160) ;  /* 0x000000a000007945 */ /* 0x000fe40003800000 */
[----:B------:R-:W-:Y:S01]  /*49e0*/  FMUL R11, R10, R9 ;  /* 0x000000090a0b7220 */ /* 0x000fe20000400000 */
[----:B------:R-:W-:-:S03]  /*49f0*/  IMAD.MOV.U32 R10, RZ, RZ, R12 ;  /* 0x000000ffff0a7224 */ /* 0x000fc600078e000c */
[----:B------:R-:W-:-:S05]  /*4a00*/  FFMA R11, R28, R8, R11 ;  /* 0x000000081c0b7223 */ /* 0x000fca000000000b */
[----:B------:R-:W-:-:S04]  /*4a10*/  F2FP.BF16.F32.PACK_AB R11, RZ, R11 ;  /* 0x0000000bff0b723e */ /* 0x000fc800000010ff */
[----:B------:R-:W-:Y:S01]  /*4a20*/  PRMT R16, R11, 0x7610, R16 ;  /* 0x000076100b107816 */ /* 0x000fe20000000010 */
[----:B------:R-:W-:-:S05]  /*4a30*/  IMAD.MOV.U32 R11, RZ, RZ, R13 ;  /* 0x000000ffff0b7224 */ /* 0x000fca00078e000d */
[----:B------:R0:W-:Y:S01]  /*4a40*/  @P3 STG.E.U16 desc[UR12][R10.64+0x10], R16 ;  /* 0x000010100a003986 */ /* 0x0001e2000c10150c */
[----:B------:R-:W-:Y:S05]  /*4a50*/  @!P2 BRA `(.L_x_161) ;  /* 0x000000000004a947 */ /* 0x000fea0003800000 */
[----:B------:R0:W5:Y:S02]  /*4a60*/  LDG.E.LTC128B.U16 R88, desc[UR12][R2.64+0x12] ;  /* 0x0000120c02587981 */ /* 0x000164000c1e1520 */
.L_x_161:
[----:B------:R-:W-:Y:S05]  /*4a70*/  BSYNC B0 ;  /* 0x0000000000007941 */ /* 0x000fea0003800000 */
.L_x_160:
        /* <DEDUP_REMOVED lines=9> */
.L_x_163:
[----:B------:R-:W-:Y:S05]  /*4b10*/  BSYNC B0 ;  /* 0x0000000000007941 */ /* 0x000fea0003800000 */
.L_x_162:
        /* <DEDUP_REMOVED lines=9> */
.L_x_165:
[----:B------:R-:W-:Y:S05]  /*4bb0*/  BSYNC B0 ;  /* 0x0000000000007941 */ /* 0x000fea0003800000 */
.L_x_164:
[----:B-----5:R-:W-:Y:S01]  /*4bc0*/  IMAD.U32 R12, R88, 0x10000, RZ ;  /* 0x00010000580c7824 */ /* 0x020fe200078e00ff */
[----:B------:R-:W-:Y:S01]  /*4bd0*/  IADD3 R6, P4, P5, R17, R6, R19 ;  /* 0x0000000611067210 */ /* 0x000fe20007d9e013 */
[----:B------:R-:W-:Y:S01]  /*4be0*/  BSSY B0, `(.L_x_166) ;  /* 0x0000009000007945 */ /* 0x000fe20003800000 */
[----:B------:R-:W-:Y:S01]  /*4bf0*/  ISETP.GT.AND P3, PT, R0, 0x10, P0 ;  /* 0x000000100000780c */ /* 0x000fe20000764270 */
[----:B------:R-:W-:Y:S01]  /*4c00*/  FMUL R12, R12, R9 ;  /* 0x000000090c0c7220 */ /* 0x000fe20000400000 */
[----:B------:R-:W-:-:S03]  /*4c10*/  IADD3.X R7, R21, R7, R89, P4, P5 ;  /* 0x0000000715077210 */ /* 0x000fc600027ea459 */
[----:B------:R-:W-:-:S05]  /*4c20*/  FFMA R12, R31, R8, R12 ;  /* 0x000000081f0c7223 */ /* 0x000fca000000000c */
[----:B------:R-:W-:-:S05]  /*4c30*/  F2FP.BF16.F32.PACK_AB R12, RZ, R12 ;  /* 0x0000000cff0c723e */ /* 0x000fca00000010ff */
[----:B------:R0:W-:Y:S01]  /*4c40*/  @P2 STG.E.U16 desc[UR12][R6.64+0x12], R12 ;  /* 0x0000120c06002986 */ /* 0x0001e2000c10150c */
[----:B------:R-:W-:Y:S05]  /*4c50*/  @!P3 BRA `(.L_x_167) ;  /* 0x000000000004b947 */ /* 0x000fea0003800000 */
[----:B------:R0:W5:Y:S02]  /*4c60*/  LDG.E.LTC128B.U16 R88, desc[UR12][R2.64+0x20] ;  /* 0x0000200c02587981 */ /* 0x000164000c1e1520 */
.L_x_167:
[----:B------:R-:W-:Y:S05]  /*4c70*/  BSYNC B0 ;  /* 0x0000000000007941 */ /* 0x000fea0003800000 */
.L_x_166:
        /* <DEDUP_REMOVED lines=9> */
.L_x_169:
[----:B------:R-:W-:Y:S05]  /*4d10*/  BSYNC B0 ;  /* 0x0000000000007941 */ /* 0x000fea0003800000 */
.L_x_168:
        /* <DEDUP_REMOVED lines=9> */
.L_x_171:
[----:B------:R-:W-:Y:S05]  /*4db0*/  BSYNC B0 ;  /* 0x0000000000007941 */ /* 0x000fea0003800000 */
.L_x_170:
        /* <DEDUP_REMOVED lines=9> */
.L_x_173:
[----:B------:R-:W-:Y:S05]  /*4e50*/  BSYNC B0 ;  /* 0x0000000000007941 */ /* 0x000fea0003800000 */
.L_x_172:
        /* <DEDUP_REMOVED lines=9> */
.L_x_175:
[----:B------:R-:W-:Y:S05]  /*4ef0*/  BSYNC B0 ;  /* 0x0000000000007941 */ /* 0x000fea0003800000 */
.L_x_174:
        /* <DEDUP_REMOVED lines=9> */
.L_x_177:
[----:B------:R-:W-:Y:S05]  /*4f90*/  BSYNC B0 ;  /* 0x0000000000007941 */ /* 0x000fea0003800000 */
.L_x_176:
        /* <DEDUP_REMOVED lines=9> */
.L_x_179:
[----:B------:R-:W-:Y:S05]  /*5030*/  BSYNC B0 ;  /* 0x0000000000007941 */ /* 0x000fea0003800000 */
.L_x_178:
        /* <DEDUP_REMOVED lines=9> */
.L_x_181:
[----:B------:R-:W-:Y:S05]  /*50d0*/  BSYNC B0 ;  /* 0x0000000000007941 */ /* 0x000fea0003800000 */
.L_x_180:
        /* <DEDUP_REMOVED lines=9> */
.L_x_183:
[----:B------:R-:W-:Y:S05]  /*5170*/  BSYNC B0 ;  /* 0x0000000000007941 */ /* 0x000fea0003800000 */
.L_x_182:
        /* <DEDUP_REMOVED lines=9> */
.L_x_185:
[----:B------:R-:W-:Y:S05]  /*5210*/  BSYNC B0 ;  /* 0x0000000000007941 */ /* 0x000fea0003800000 */
.L_x_184:
        /* <DEDUP_REMOVED lines=9> */
.L_x_187:
[----:B------:R-:W-:Y:S05]  /*52b0*/  BSYNC B0 ;  /* 0x0000000000007941 */ /* 0x000fea0003800000 */
.L_x_186:
        /* <DEDUP_REMOVED lines=9> */
.L_x_189:
[----:B------:R-:W-:Y:S05]  /*5350*/  BSYNC B0 ;  /* 0x0000000000007941 */ /* 0x000fea0003800000 */
.L_x_188:
        /* <DEDUP_REMOVED lines=9> */
.L_x_191:
[----:B------:R-:W-:Y:S05]  /*53f0*/  BSYNC B0 ;  /* 0x0000000000007941 */ /* 0x000fea0003800000 */
.L_x_190:
        /* <DEDUP_REMOVED lines=9> */
.L_x_193:
[----:B------:R-:W-:Y:S05]  /*5490*/  BSYNC B0 ;  /* 0x0000000000007941 */ /* 0x000fea0003800000 */
.L_x_192:
        /* <DEDUP_REMOVED lines=9> */
.L_x_195:
[----:B------:R-:W-:Y:S05]  /*5530*/  BSYNC B0 ;  /* 0x0000000000007941 */ /* 0x000fea0003800000 */
.L_x_194:
        /* <DEDUP_REMOVED lines=9> */
.L_x_197:
[----:B------:R-:W-:Y:S05]  /*55d0*/  BSYNC B0 ;  /* 0x0000000000007941 */ /* 0x000fea0003800000 */
.L_x_196:
        /* <DEDUP_REMOVED lines=9> */
.L_x_199:
[----:B------:R-:W-:Y:S05]  /*5670*/  BSYNC B0 ;  /* 0x0000000000007941 */ /* 0x000fea0003800000 */
.L_x_198:
        /* <DEDUP_REMOVED lines=9> */
.L_x_201:
[----:B------:R-:W-:Y:S05]  /*5710*/  BSYNC B0 ;  /* 0x0000000000007941 */ /* 0x000fea0003800000 */
.L_x_200:
        /* <DEDUP_REMOVED lines=9> */
.L_x_203:
[----:B------:R-:W-:Y:S05]  /*57b0*/  BSYNC B0 ;  /* 0x0000000000007941 */ /* 0x000fea0003800000 */
.L_x_202:
        /* <DEDUP_REMOVED lines=9> */
.L_x_205:
[----:B------:R-:W-:Y:S05]  /*5850*/  BSYNC B0 ;  /* 0x0000000000007941 */ /* 0x000fea0003800000 */
.L_x_204:
        /* <DEDUP_REMOVED lines=9> */
.L_x_207:
[----:B------:R-:W-:Y:S05]  /*58f0*/  BSYNC B0 ;  /* 0x0000000000007941 */ /* 0x000fea0003800000 */
.L_x_206:
        /* <DEDUP_REMOVED lines=9> */
.L_x_209:
[----:B------:R-:W-:Y:S05]  /*5990*/  BSYNC B0 ;  /* 0x0000000000007941 */ /* 0x000fea0003800000 */
.L_x_208:
        /* <DEDUP_REMOVED lines=9> */
.L_x_211:
[----:B------:R-:W-:Y:S05]  /*5a30*/  BSYNC B0 ;  /* 0x0000000000007941 */ /* 0x000fea0003800000 */
.L_x_210:
        /* <DEDUP_REMOVED lines=9> */
.L_x_213:
[----:B------:R-:W-:Y:S05]  /*5ad0*/  BSYNC B0 ;  /* 0x0000000000007941 */ /* 0x000fea0003800000 */
.L_x_212:
        /* <DEDUP_REMOVED lines=9> */
.L_x_215:
[----:B------:R-:W-:Y:S05]  /*5b70*/  BSYNC B0 ;  /* 0x0000000000007941 */ /* 0x000fea0003800000 */
.L_x_214:
        /* <DEDUP_REMOVED lines=9> */
.L_x_217:
[----:B------:R-:W-:Y:S05]  /*5c10*/  BSYNC B0 ;  /* 0x0000000000007941 */ /* 0x000fea0003800000 */
.L_x_216:
        /* <DEDUP_REMOVED lines=9> */
.L_x_219:
[----:B------:R-:W-:Y:S05]  /*5cb0*/  BSYNC B0 ;  /* 0x0000000000007941 */ /* 0x000fea0003800000 */
.L_x_218:
        /* <DEDUP_REMOVED lines=9> */
.L_x_221:
[----:B------:R-:W-:Y:S05]  /*5d50*/  BSYNC B0 ;  /* 0x0000000000007941 */ /* 0x000fea0003800000 */
.L_x_220:
        /* <DEDUP_REMOVED lines=9> */
.L_x_223:
[----:B------:R-:W-:Y:S05]  /*5df0*/  BSYNC B0 ;  /* 0x0000000000007941 */ /* 0x000fea0003800000 */
.L_x_222:
        /* <DEDUP_REMOVED lines=9> */
.L_x_225:
[----:B------:R-:W-:Y:S05]  /*5e90*/  BSYNC B0 ;  /* 0x0000000000007941 */ /* 0x000fea0003800000 */
.L_x_224:
        /* <DEDUP_REMOVED lines=9> */
.L_x_227:
[----:B------:R-:W-:Y:S05]  /*5f30*/  BSYNC B0 ;  /* 0x0000000000007941 */ /* 0x000fea0003800000 */
.L_x_226:
        /* <DEDUP_REMOVED lines=9> */
.L_x_229:
[----:B------:R-:W-:Y:S05]  /*5fd0*/  BSYNC B0 ;  /* 0x0000000000007941 */ /* 0x000fea0003800000 */
.L_x_228:
        /* <DEDUP_REMOVED lines=9> */
.L_x_231:
[----:B------:R-:W-:Y:S05]  /*6070*/  BSYNC B0 ;  /* 0x0000000000007941 */ /* 0x000fea0003800000 */
.L_x_230:
        /* <DEDUP_REMOVED lines=9> */
.L_x_233:
[----:B------:R-:W-:Y:S05]  /*6110*/  BSYNC B0 ;  /* 0x0000000000007941 */ /* 0x000fea0003800000 */
.L_x_232:
        /* <DEDUP_REMOVED lines=9> */
.L_x_235:
[----:B------:R-:W-:Y:S05]  /*61b0*/  BSYNC B0 ;  /* 0x0000000000007941 */ /* 0x000fea0003800000 */
.L_x_234:
        /* <DEDUP_REMOVED lines=9> */
.L_x_237:
[----:B------:R-:W-:Y:S05]  /*6250*/  BSYNC B0 ;  /* 0x0000000000007941 */ /* 0x000fea0003800000 */
.L_x_236:
        /* <DEDUP_REMOVED lines=9> */
.L_x_239:
[----:B------:R-:W-:Y:S05]  /*62f0*/  BSYNC B0 ;  /* 0x0000000000007941 */ /* 0x000fea0003800000 */
.L_x_238:
        /* <DEDUP_REMOVED lines=9> */
.L_x_241:
[----:B------:R-:W-:Y:S05]  /*6390*/  BSYNC B0 ;  /* 0x0000000000007941 */ /* 0x000fea0003800000 */
.L_x_240:
        /* <DEDUP_REMOVED lines=9> */
.L_x_243:
[----:B------:R-:W-:Y:S05]  /*6430*/  BSYNC B0 ;  /* 0x0000000000007941 */ /* 0x000fea0003800000 */
.L_x_242:
        /* <DEDUP_REMOVED lines=9> */
.L_x_245:
[----:B------:R-:W-:Y:S05]  /*64d0*/  BSYNC B0 ;  /* 0x0000000000007941 */ /* 0x000fea0003800000 */
.L_x_244:
        /* <DEDUP_REMOVED lines=9> */
.L_x_247:
[----:B------:R-:W-:Y:S05]  /*6570*/  BSYNC B0 ;  /* 0x0000000000007941 */ /* 0x000fea0003800000 */
.L_x_246:
        /* <DEDUP_REMOVED lines=9> */
.L_x_249:
[----:B------:R-:W-:Y:S05]  /*6610*/  BSYNC B0 ;  /* 0x0000000000007941 */ /* 0x000fea0003800000 */
.L_x_248:
        /* <DEDUP_REMOVED lines=9> */
.L_x_251:
[----:B------:R-:W-:Y:S05]  /*66b0*/  BSYNC B0 ;  /* 0x0000000000007941 */ /* 0x000fea0003800000 */
.L_x_250:
        /* <DEDUP_REMOVED lines=9> */
.L_x_253:
[----:B------:R-:W-:Y:S05]  /*6750*/  BSYNC B0 ;  /* 0x0000000000007941 */ /* 0x000fea0003800000 */
.L_x_252:
        /* <DEDUP_REMOVED lines=9> */
.L_x_255:
[----:B------:R-:W-:Y:S05]  /*67f0*/  BSYNC B0 ;  /* 0x0000000000007941 */ /* 0x000fea0003800000 */
.L_x_254:
        /* <DEDUP_REMOVED lines=9> */
.L_x_257:
[----:B------:R-:W-:Y:S05]  /*6890*/  BSYNC B0 ;  /* 0x0000000000007941 */ /* 0x000fea0003800000 */
.L_x_256:
        /* <DEDUP_REMOVED lines=9> */
.L_x_259:
[----:B------:R-:W-:Y:S05]  /*6930*/  BSYNC B0 ;  /* 0x0000000000007941 */ /* 0x000fea0003800000 */
.L_x_258:
        /* <DEDUP_REMOVED lines=9> */
.L_x_261:
[----:B------:R-:W-:Y:S05]  /*69d0*/  BSYNC B0 ;  /* 0x0000000000007941 */ /* 0x000fea0003800000 */
.L_x_260:
        /* <DEDUP_REMOVED lines=9> */
.L_x_263:
[----:B------:R-:W-:Y:S05]  /*6a70*/  BSYNC B0 ;  /* 0x0000000000007941 */ /* 0x000fea0003800000 */
.L_x_262:
        /* <DEDUP_REMOVED lines=9> */
.L_x_265:
[----:B------:R-:W-:Y:S05]  /*6b10*/  BSYNC B0 ;  /* 0x0000000000007941 */ /* 0x000fea0003800000 */
.L_x_264:
        /* <DEDUP_REMOVED lines=9> */
.L_x_267:
[----:B------:R-:W-:Y:S05]  /*6bb0*/  BSYNC B0 ;  /* 0x0000000000007941 */ /* 0x000fea0003800000 */
.L_x_266:
        /* <DEDUP_REMOVED lines=9> */
.L_x_269:
[----:B------:R-:W-:Y:S05]  /*6c50*/  BSYNC B0 ;  /* 0x0000000000007941 */ /* 0x000fea0003800000 */
.L_x_268:
        /* <DEDUP_REMOVED lines=9> */
.L_x_271:
[----:B------:R-:W-:Y:S05]  /*6cf0*/  BSYNC B0 ;  /* 0x0000000000007941 */ /* 0x000fea0003800000 */
.L_x_270:
        /* <DEDUP_REMOVED lines=9> */
.L_x_273:
[----:B------:R-:W-:Y:S05]  /*6d90*/  BSYNC B0 ;  /* 0x0000000000007941 */ /* 0x000fea0003800000 */
.L_x_272:
[----:B01--45:R-:W-:Y:S01]  /*6da0*/  IMAD.U32 R2, R88, 0x10000, RZ ;  /* 0x0001000058027824 */ /* 0x033fe200078e00ff */
        /* <DEDUP_REMOVED lines=8> */
.L_x_275:
[----:B------:R-:W-:Y:S05]  /*6e30*/  BSYNC B0 ;  /* 0x0000000000007941 */ /* 0x000fea0003800000 */
.L_x_274:
[----:B0----5:R-:W-:Y:S01]  /*6e40*/  IMAD.U32 R2, R88, 0x10000, RZ ;  /* 0x0001000058027824 */ /* 0x021fe200078e00ff */
[----:B------:R-:W-:Y:S01]  /*6e50*/  ISETP.GT.AND P1, PT, R0, 0x79, P1 ;  /* 0x000000790000780c */ /* 0x000fe20000f24270 */
[----:B------:R-:W-:Y:S02]  /*6e60*/  BSSY B0, `(.L_x_276) ;  /* 0x000000a000007945 */ /* 0x000fe40003800000 */
        /* <DEDUP_REMOVED lines=9> */
.L_x_277:
[----:B------:R-:W-:Y:S05]  /*6f00*/  BSYNC B0 ;  /* 0x0000000000007941 */ /* 0x000fea0003800000 */
.L_x_276:
[----:B-----5:R-:W-:-:S04]  /*6f10*/  IMAD.U32 R88, R88, 0x10000, RZ ;  /* 0x0001000058587824 */ /* 0x020fc800078e00ff */
[----:B------:R-:W-:-:S04]  /*6f20*/  FMUL R88, R88, R9 ;  /* 0x0000000958587220 */ /* 0x000fc80000400000 */
[----:B------:R-:W-:Y:S01]  /*6f30*/  FFMA R88, R87, R8, R88 ;  /* 0x0000000857587223 */ /* 0x000fe20000000058 */
[----:B------:R-:W-:Y:S06]  /*6f40*/  @!P1 EXIT ;  /* 0x000000000000994d */ /* 0x000fec0003800000 */
[----:B------:R-:W-:-:S05]  /*6f50*/  F2FP.BF16.F32.PACK_AB R88, RZ, R88 ;  /* 0x00000058ff58723e */ /* 0x000fca00000010ff */
[----:B------:R-:W-:Y:S01]  /*6f60*/  STG.E.U16 desc[UR12][R6.64+0xf2], R88 ;  /* 0x0000f25806007986 */ /* 0x000fe2000c10150c */
[----:B------:R-:W-:Y:S05]  /*6f70*/  EXIT ;  /* 0x000000000000794d */ /* 0x000fea0003800000 */
.L_x_27:
[----:B------:R-:W-:Y:S01]  /*6f80*/  ULDC.64 UR4, c[0x0][0x5c8] ;  /* 0x0001720000047ab9 */ /* 0x000fe20000000a00 */
[-C--:B------:R-:W-:Y:S01]  /*6f90*/  FMUL R88, R88, R8.reuse ;  /* 0x0000000858587220 */ /* 0x080fe20000400000 */
[----:B------:R-:W-:Y:S01]  /*6fa0*/  LEA R2, P1, R14, UR4, 0x1 ;  /* 0x000000040e027c11 */ /* 0x000fe2000f8208ff */
[----:B------:R-:W-:Y:S01]  /*6fb0*/  IMAD.SHL.U32 R9, R21, 0x2, RZ ;  /* 0x0000000215097824 */ /* 0x000fe200078e00ff */
[----:B------:R-:W-:Y:S01]  /*6fc0*/  ISETP.GT.AND P3, PT, R10, 0x8, PT ;  /* 0x000000080a00780c */ /* 0x000fe20003f64270 */
[-C--:B------:R-:W-:Y:S01]  /*6fd0*/  FMUL R89, R89, R8.reuse ;  /* 0x0000000859597220 */ /* 0x080fe20000400000 */
[----:B------:R-:W-:Y:S01]  /*6fe0*/  LEA.HI.X R3, R14, UR5, R19, 0x1, P1 ;  /* 0x000000050e037c11 */ /* 0x000fe200088f0c13 */
[----:B------:R-:W-:Y:S01]  /*6ff0*/  FMUL R90, R90, R8 ;  /* 0x000000085a5a7220 */ /* 0x000fe20000400000 */
[----:B------:R-:W-:Y:S01]  /*7000*/  F2FP.BF16.F32.PACK_AB R88, RZ, R88 ;  /* 0x00000058ff58723e */ /* 0x000fe200000010ff */
[-C--:B------:R-:W-:Y:S01]  /*7010*/  FMUL R91, R91, R8.reuse ;  /* 0x000000085b5b7220 */ /* 0x080fe20000400000 */
[----:B------:R-:W-:Y:S01]  /*7020*/  ISETP.GT.AND P4, PT, R0, 0x1, P2 ;  /* 0x000000010000780c */ /* 0x000fe20001784270 */
[-C--:B------:R-:W-:Y:S01]  /*7030*/  FMUL R92, R92, R8.reuse ;  /* 0x000000085c5c7220 */ /* 0x080fe20000400000 */
[----:B------:R-:W-:Y:S01]  /*7040*/  ISETP.GT.AND P1, PT, R0, RZ, P3 ;  /* 0x000000ff0000720c */ /* 0x000fe20001f24270 */
[----:B------:R-:W-:Y:S01]  /*7050*/  @P0 STG.E.U16 desc[UR12][R2.64], R88 ;  /* 0x0000005802000986 */ /* 0x000fe2000c10150c */
[----:B------:R-:W-:Y:S01]  /*7060*/  SHF.L.U64.HI R7, R21, 0x1, R20 ;  /* 0x0000000115077819 */ /* 0x000fe20000010214 */
[----:B------:R-:W-:Y:S01]  /*7070*/  FMUL R93, R93, R8 ;  /* 0x000000085d5d7220 */ /* 0x000fe20000400000 */
[----:B------:R-:W-:Y:S01]  /*7080*/  IADD3 R4, P0, R9, R2, RZ ;  /* 0x0000000209047210 */ /* 0x000fe20007f1e0ff */
[-C--:B------:R-:W-:Y:S01]  /*7090*/  FMUL R94, R94, R8.reuse ;  /* 0x000000085e5e7220 */ /* 0x080fe20000400000 */
[----:B------:R-:W-:Y:S01]  /*70a0*/  F2FP.BF16.F32.PACK_AB R89, RZ, R89 ;  /* 0x00000059ff59723e */ /* 0x000fe200000010ff */
[----:B------:R-:W-:Y:S01]  /*70b0*/  FMUL R95, R95, R8 ;  /* 0x000000085f5f7220 */ /* 0x000fe20000400000 */
[----:B------:R-:W-:Y:S01]  /*70c0*/  F2FP.BF16.F32.PACK_AB R90, RZ, R90 ;  /* 0x0000005aff5a723e */ /* 0x000fe200000010ff */
[----:B------:R-:W-:Y:S01]  /*70d0*/  IMAD.X R5, R7, 0x1, R3, P0 ;  /* 0x0000000107057824 */ /* 0x000fe200000e0603 */
[C---:B------:R-:W-:Y:S01]  /*70e0*/  ISETP.GT.AND P5, PT, R0.reuse, 0x8, P2 ;  /* 0x000000080000780c */ /* 0x040fe200017a4270 */
[----:B------:R-:W-:Y:S01]  /*70f0*/  @P4 STG.E.U16 desc[UR12][R2.64+0x2], R89 ;  /* 0x0000025902004986 */ /* 0x000fe2000c10150c */
[----:B------:R-:W-:Y:S01]  /*7100*/  ISETP.GT.AND P4, PT, R0, 0x1, P3 ;  /* 0x000000010000780c */ /* 0x000fe20001f84270 */
[-C--:B------:R-:W-:Y:S01]  /*7110*/  FMUL R96, R96, R8.reuse ;  /* 0x0000000860607220 */ /* 0x080fe20000400000 */
[----:B------:R-:W-:Y:S01]  /*7120*/  F2FP.BF16.F32.PACK_AB R91, RZ, R91 ;  /* 0x0000005bff5b723e */ /* 0x000fe200000010ff */
[----:B------:R-:W-:Y:S01]  /*7130*/  @P1 STG.E.U16 desc[UR12][R4.64], R90 ;  /* 0x0000005a04001986 */ /* 0x000fe2000c10150c */
[----:B------:R-:W-:Y:S01]  /*7140*/  ISETP.GT.AND P1, PT, R0, 0x9, P2 ;  /* 0x000000090000780c */ /* 0x000fe20001724270 */
[----:B------:R-:W-:Y:S01]  /*7150*/  FMUL R97, R97, R8 ;  /* 0x0000000861617220 */ /* 0x000fe20000400000 */
[----:B------:R-:W-:Y:S01]  /*7160*/  F2FP.BF16.F32.PACK_AB R92, RZ, R92 ;  /* 0x0000005cff5c723e */ /* 0x000fe200000010ff */
[-C--:B------:R-:W-:Y:S01]  /*7170*/  FMUL R98, R98, R8.reuse ;  /* 0x0000000862627220 */ /* 0x080fe20000400000 */
[----:B------:R-:W-:Y:S01]  /*7180*/  F2FP.BF16.F32.PACK_AB R93, RZ, R93 ;  /* 0x0000005dff5d723e */ /* 0x000fe200000010ff */
[-C--:B------:R-:W-:Y:S01]  /*7190*/  FMUL R99, R99, R8.reuse ;  /* 0x0000000863637220 */ /* 0x080fe20000400000 */
[----:B------:R-:W-:Y:S01]  /*71a0*/  ISETP.GT.AND P0, PT, R0, 0x8, P3 ;  /* 0x000000080000780c */ /* 0x000fe20001f04270 */
[----:B------:R-:W-:Y:S01]  /*71b0*/  FMUL R100, R100, R8 ;  /* 0x0000000864647220 */ /* 0x000fe20000400000 */
[----:B------:R-:W-:Y:S01]  /*71c0*/  F2FP.BF16.F32.PACK_AB R94, RZ, R94 ;  /* 0x0000005eff5e723e */ /* 0x000fe200000010ff */
[----:B------:R-:W-:Y:S01]  /*71d0*/  @P4 STG.E.U16 desc[UR12][R4.64+0x2], R91 ;  /* 0x0000025b04004986 */ /* 0x000fe2000c10150c */
[----:B------:R-:W-:Y:S01]  /*71e0*/  F2FP.BF16.F32.PACK_AB R95, RZ, R95 ;  /* 0x0000005fff5f723e */ /* 0x000fe200000010ff */
[-C--:B------:R-:W-:Y:S01]  /*71f0*/  FMUL R101, R101, R8.reuse ;  /* 0x0000000865657220 */ /* 0x080fe20000400000 */
[C---:B------:R-:W-:Y:S01]  /*7200*/  ISETP.GT.AND P4, PT, R0.reuse, 0x10, P2 ;  /* 0x000000100000780c */ /* 0x040fe20001784270 */
[----:B------:R-:W-:Y:S01]  /*7210*/  @P5 STG.E.U16 desc[UR12][R2.64+0x10], R92 ;  /* 0x0000105c02005986 */ /* 0x000fe2000c10150c */
[----:B------:R-:W-:Y:S01]  /*7220*/  ISETP.GT.AND P5, PT, R0, 0x10, P3 ;  /* 0x000000100000780c */ /* 0x000fe20001fa4270 */
[----:B------:R-:W-:Y:S01]  /*7230*/  FMUL R102, R102, R8 ;  /* 0x0000000866667220 */ /* 0x000fe20000400000 */
[----:B------:R-:W-:Y:S01]  /*7240*/  F2FP.BF16.F32.PACK_AB R96, RZ, R96 ;  /* 0x00000060ff60723e */ /* 0x000fe200000010ff */
[----:B------:R-:W-:Y:S01]  /*7250*/  @P1 STG.E.U16 desc[UR12][R2.64+0x12], R93 ;  /* 0x0000125d02001986 */ /* 0x000fe2000c10150c */
[C---:B------:R-:W-:Y:S01]  /*7260*/  ISETP.GT.AND P1, PT, R0.reuse, 0x9, P3 ;  /* 0x000000090000780c */ /* 0x040fe20001f24270 */
        /* <DEDUP_REMOVED lines=8> */
[----:B------:R-:W-:Y:S01]  /*72f0*/  FMUL R106, R106, R8 ;  /* 0x000000086a6a7220 */ /* 0x000fe20000400000 */
[----:B------:R-:W-:Y:S01]  /*7300*/  F2FP.BF16.F32.PACK_AB R100, RZ, R100 ;  /* 0x00000064ff64723e */ /* 0x000fe200000010ff */
[-C--:B------:R-:W-:Y:S01]  /*7310*/  FMUL R107, R107, R8.reuse ;  /* 0x000000086b6b7220 */ /* 0x080fe20000400000 */
[----:B------:R-:W-:Y:S01]  /*7320*/  F2FP.BF16.F32.PACK_AB R101, RZ, R101 ;  /* 0x00000065ff65723e */ /* 0x000fe200000010ff */
        /* <DEDUP_REMOVED lines=21> */
[----:B------:R-:W-:Y:S01]  /*7480*/  ISETP.GT.AND P4, PT, R0, 0x21, P2 ;  /* 0x000000210000780c */ /* 0x000fe20001784270 */
[-C--:B------:R-:W-:Y:S01]  /*7490*/  FMUL R113, R113, R8.reuse ;  /* 0x0000000871717220 */ /* 0x080fe20000400000 */
[----:B------:R-:W-:Y:S01]  /*74a0*/  F2FP.BF16.F32.PACK_AB R107, RZ, R107 ;  /* 0x0000006bff6b723e */ /* 0x000fe200000010ff */
        /* <DEDUP_REMOVED lines=102> */
[-C--:B------:R-:W-:Y:S01]  /*7b10*/  FMUL R144, R144, R8.reuse ;  /* 0x0000000890907220 */ /* 0x080fe20000400000 */
[----:B------:R-:W-:Y:S01]  /*7b20*/  ISETP.GT.AND P6, PT, R0, 0x68, P3 ;  /* 0x000000680000780c */ /* 0x000fe20001fc4270 */
[----:B------:R-:W-:Y:S01]  /*7b30*/  FMUL R145, R145, R8 ;  /* 0x0000000891917220 */ /* 0x000fe20000400000 */
[----:B------:R-:W-:Y:S01]  /*7b40*/  F2FP.BF16.F32.PACK_AB R138, RZ, R138 ;  /* 0x0000008aff8a723e */ /* 0x000fe200000010ff */
[-C--:B------:R-:W-:Y:S01]  /*7b50*/  FMUL R146, R146, R8.reuse ;  /* 0x0000000892927220 */ /* 0x080fe20000400000 */
[----:B------:R-:W-:Y:S01]  /*7b60*/  F2FP.BF16.F32.PACK_AB R139, RZ, R139 ;  /* 0x0000008bff8b723e */ /* 0x000fe200000010ff */
[----:B------:R-:W-:Y:S01]  /*7b70*/  @P1 STG.E.U16 desc[UR12][R4.64+0x80], R122 ;  /* 0x0000807a04001986 */ /* 0x000fe2000c10150c */
[C---:B------:R-:W-:Y:S01]  /*7b80*/  ISETP.GT.AND P1, PT, R0.reuse, 0x48, P3 ;  /* 0x000000480000780c */ /* 0x040fe20001f24270 */
[----:B------:R-:W-:Y:S01]  /*7b90*/  FMUL R147, R147, R8 ;  /* 0x0000000893937220 */ /* 0x000fe20000400000 */
[----:B------:R-:W-:Y:S01]  /*7ba0*/  F2FP.BF16.F32.PACK_AB R140, RZ, R140 ;  /* 0x0000008cff8c723e */ /* 0x000fe200000010ff */
[----:B------:R-:W-:Y:S01]  /*7bb0*/  @P4 STG.E.U16 desc[UR12][R4.64+0x82], R123 ;  /* 0x0000827b04004986 */ /* 0x000fe2000c10150c */
[----:B------:R-:W-:Y:S01]  /*7bc0*/  ISETP.GT.AND P4, PT, R0, 0x49, P3 ;  /* 0x000000490000780c */ /* 0x000fe20001f84270 */
[----:B------:R-:W-:Y:S01]  /*7bd0*/  FMUL R148, R148, R8 ;  /* 0x0000000894947220 */ /* 0x000fe20000400000 */
[----:B------:R-:W-:Y:S01]  /*7be0*/  F2FP.BF16.F32.PACK_AB R141, RZ, R141 ;  /* 0x0000008dff8d723e */ /* 0x000fe200000010ff */
[----:B------:R-:W-:Y:S01]  /*7bf0*/  @P0 STG.E.U16 desc[UR12][R2.64+0x90], R124 ;  /* 0x0000907c02000986 */ /* 0x000fe2000c10150c */
[----:B------:R-:W-:Y:S01]  /*7c00*/  ISETP.GT.AND P0, PT, R0, 0x50, P3 ;  /* 0x000000500000780c */ /* 0x000fe20001f04270 */
[----:B------:R-:W-:Y:S01]  /*7c10*/  IMAD.SHL.U32 R15, R16, 0x2, RZ ;  /* 0x00000002100f7824 */ /* 0x000fe200078e00ff */
        /* <DEDUP_REMOVED lines=26> */
[----:B------:R-:W-:Y:S01]  /*7dc0*/  SHF.L.U64.HI R13, R16, 0x1, R11 ;  /* 0x00000001100d7819 */ /* 0x000fe2000001020b */
[-C--:B------:R-:W-:Y:S01]  /*7dd0*/  FMUL R28, R28, R8.reuse ;  /* 0x000000081c1c7220 */ /* 0x080fe20000400000 */
[----:B------:R-:W-:Y:S01]  /*7de0*/  F2FP.BF16.F32.PACK_AB R149, RZ, R149 ;  /* 0x00000095ff95723e */ /* 0x000fe200000010ff */
        /* <DEDUP_REMOVED lines=31> */
[----:B------:R-:W-:Y:S01]  /*7fe0*/  ISETP.GT.AND P5, PT, R0, 0x69, P2 ;  /* 0x000000690000780c */ /* 0x000fe200017a4270 */
[-C--:B------:R-:W-:Y:S01]  /*7ff0*/  FMUL R38, R38, R8.reuse ;  /* 0x0000000826267220 */ /* 0x080fe20000400000 */
[----:B------:R-:W-:Y:S01]  /*8000*/  F2FP.BF16.F32.PACK_AB R31, RZ, R31 ;  /* 0x0000001fff1f723e */ /* 0x000fe200000010ff */
[----:B------:R-:W-:Y:S01]  /*8010*/  @P1 STG.E.U16 desc[UR12][R4.64+0xc0], R138 ;  /* 0x0000c08a04001986 */ /* 0x000fe2000c10150c */
[C---:B------:R-:W-:Y:S01]  /*8020*/  ISETP.GT.AND P1, PT, R10.reuse, 0x40, PT ;  /* 0x000000400a00780c */ /* 0x040fe20003f24270 */
[----:B------:R-:W-:Y:S01]  /*8030*/  FMUL R39, R39, R8 ;  /* 0x0000000827277220 */ /* 0x000fe20000400000 */
[----:B------:R-:W-:Y:S01]  /*8040*/  F2FP.BF16.F32.PACK_AB R32, RZ, R32 ;  /* 0x00000020ff20723e */ /* 0x000fe200000010ff */
[----:B------:R-:W-:Y:S01]  /*8050*/  @P0 STG.E.U16 desc[UR12][R4.64+0xc2], R139 ;  /* 0x0000c28b04000986 */ /* 0x000fe2000c10150c */
[----:B------:R-:W-:Y:S01]  /*8060*/  ISETP.GT.AND P0, PT, R10, 0x48, PT ;  /* 0x000000480a00780c */ /* 0x000fe20003f04270 */
        /* <DEDUP_REMOVED lines=17> */
[C---:B------:R-:W-:Y:S01]  /*8180*/  ISETP.GT.AND P4, PT, R0.reuse, 0x78, P2 ;  /* 0x000000780000780c */ /* 0x040fe20001784270 */
[-C--:B------:R-:W-:Y:S01]  /*8190*/  FMUL R45, R45, R8.reuse ;  /* 0x000000082d2d7220 */ /* 0x080fe20000400000 */
[C---:B------:R-:W-:Y:S01]  /*81a0*/  ISETP.GT.AND P2, PT, R0.reuse, 0x79, P2 ;  /* 0x000000790000780c */ /* 0x040fe20001744270 */
        /* <DEDUP_REMOVED lines=15> */
[----:B------:R-:W-:Y:S01]  /*82a0*/  IADD3 R10, P5, R15, R2, RZ ;  /* 0x000000020f0a7210 */ /* 0x000fe20007fbe0ff */
[----:B------:R-:W-:Y:S01]  /*82b0*/  FMUL R51, R51, R8 ;  /* 0x0000000833337220 */ /* 0x000fe20000400000 */
[----:B------:R-:W-:Y:S01]  /*82c0*/  F2FP.BF16.F32.PACK_AB R43, RZ, R43 ;  /* 0x0000002bff2b723e */ /* 0x000fe200000010ff */
[----:B------:R-:W-:Y:S01]  /*82d0*/  @P6 STG.E.U16 desc[UR12][R4.64+0xe2], R147 ;  /* 0x0000e29304006986 */ /* 0x000fe2000c10150c */
[----:B------:R-:W-:Y:S01]  /*82e0*/  F2FP.BF16.F32.PACK_AB R44, RZ, R44 ;  /* 0x0000002cff2c723e */ /* 0x000fe200000010ff */
[----:B------:R-:W-:Y:S01]  /*82f0*/  IMAD.X R11, R13, 0x1, R3, P5 ;  /* 0x000000010d0b7824 */ /* 0x000fe200028e0603 */
[----:B------:R-:W-:Y:S01]  /*8300*/  IADD3 R12, P5, P6, R9, R2, R15 ;  /* 0x00000002090c7210 */ /* 0x000fe20007ebe00f */
[----:B------:R-:W-:Y:S01]  /*8310*/  @P4 STG.E.U16 desc[UR12][R2.64+0xf0], R148 ;  /* 0x0000f09402004986 */ /* 0x000fe2000c10150c */
[----:B------:R-:W-:Y:S01]  /*8320*/  ISETP.GT.AND P4, PT, R0, 0x78, P3 ;  /* 0x000000780000780c */ /* 0x000fe20001f84270 */
[-C--:B------:R-:W-:Y:S01]  /*8330*/  FMUL R52, R52, R8.reuse ;  /* 0x0000000834347220 */ /* 0x080fe20000400000 */
[C---:B------:R-:W-:Y:S01]  /*8340*/  ISETP.GT.AND P3, PT, R0.reuse, 0x79, P3 ;  /* 0x000000790000780c */ /* 0x040fe20001f64270 */
[----:B------:R0:W-:Y:S01]  /*8350*/  @P2 STG.E.U16 desc[UR12][R2.64+0xf2], R149 ;  /* 0x0000f29502002986 */ /* 0x0001e2000c10150c */
[----:B------:R-:W-:Y:S01]  /*8360*/  IADD3.X R13, R7, R3, R13, P5, P6 ;  /* 0x00000003070d7210 */ /* 0x000fe20002fec40d */
[-C--:B------:R-:W-:Y:S01]  /*8370*/  FMUL R53, R53, R8.reuse ;  /* 0x0000000835357220 */ /* 0x080fe20000400000 */
[----:B------:R-:W-:Y:S01]  /*8380*/  ISETP.GT.AND P5, PT, R0, 0x1, P1 ;  /* 0x000000010000780c */ /* 0x000fe20000fa4270 */
[-C--:B------:R-:W-:Y:S01]  /*8390*/  FMUL R54, R54, R8.reuse ;  /* 0x0000000836367220 */ /* 0x080fe20000400000 */
[----:B------:R-:W-:Y:S01]  /*83a0*/  ISETP.GT.AND P2, PT, R0, RZ, P0 ;  /* 0x000000ff0000720c */ /* 0x000fe20000744270 */
[-C--:B------:R-:W-:Y:S01]  /*83b0*/  FMUL R55, R55, R8.reuse ;  /* 0x0000000837377220 */ /* 0x080fe20000400000 */
[----:B------:R-:W-:Y:S01]  /*83c0*/  F2FP.BF16.F32.PACK_AB R45, RZ, R45 ;  /* 0x0000002dff2d723e */ /* 0x000fe200000010ff */
[----:B------:R-:W-:Y:S01]  /*83d0*/  FMUL R56, R56, R8 ;  /* 0x0000000838387220 */ /* 0x000fe20000400000 */
[----:B------:R-:W-:Y:S01]  /*83e0*/  F2FP.BF16.F32.PACK_AB R46, RZ, R46 ;  /* 0x0000002eff2e723e */ /* 0x000fe200000010ff */
[----:B------:R-:W-:Y:S01]  /*83f0*/  FMUL R57, R57, R8 ;  /* 0x0000000839397220 */ /* 0x000fe20000400000 */
[----:B------:R-:W-:Y:S01]  /*8400*/  F2FP.BF16.F32.PACK_AB R47, RZ, R47 ;  /* 0x0000002fff2f723e */ /* 0x000fe200000010ff */
[----:B0-----:R-:W-:Y:S01]  /*8410*/  @P4 IMAD.MOV.U32 R2, RZ, RZ, R4 ;  /* 0x000000ffff024224 */ /* 0x001fe200078e0004 */
[----:B------:R-:W-:Y:S01]  /*8420*/  F2FP.BF16.F32.PACK_AB R48, RZ, R48 ;  /* 0x00000030ff30723e */ /* 0x000fe200000010ff */
[----:B------:R-:W-:Y:S01]  /*8430*/  @P4 IMAD.MOV.U32 R3, RZ, RZ, R5 ;  /* 0x000000ffff034224 */ /* 0x000fe200078e0005 */
[----:B------:R-:W-:Y:S01]  /*8440*/  F2FP.BF16.F32.PACK_AB R49, RZ, R49 ;  /* 0x00000031ff31723e */ /* 0x000fe200000010ff */
[----:B------:R-:W-:Y:S01]  /*8450*/  FMUL R58, R58, R8 ;  /* 0x000000083a3a7220 */ /* 0x000fe20000400000 */
[----:B------:R-:W-:Y:S01]  /*8460*/  F2FP.BF16.F32.PACK_AB R50, RZ, R50 ;  /* 0x00000032ff32723e */ /* 0x000fe200000010ff */
[-C--:B------:R-:W-:Y:S01]  /*8470*/  FMUL R59, R59, R8.reuse ;  /* 0x000000083b3b7220 */ /* 0x080fe20000400000 */
[----:B------:R0:W-:Y:S01]  /*8480*/  @P4 STG.E.U16 desc[UR12][R2.64+0xf0], R150 ;  /* 0x0000f09602004986 */ /* 0x0001e2000c10150c */
[----:B------:R-:W-:Y:S01]  /*8490*/  ISETP.GT.AND P4, PT, R0, RZ, P1 ;  /* 0x000000ff0000720c */ /* 0x000fe20000f84270 */
[-C--:B------:R-:W-:Y:S01]  /*84a0*/  FMUL R60, R60, R8.reuse ;  /* 0x000000083c3c7220 */ /* 0x080fe20000400000 */
[----:B------:R-:W-:Y:S01]  /*84b0*/  F2FP.BF16.F32.PACK_AB R51, RZ, R51 ;  /* 0x00000033ff33723e */ /* 0x000fe200000010ff */
[----:B------:R-:W-:Y:S01]  /*84c0*/  @P3 STG.E.U16 desc[UR12][R4.64+0xf2], R151 ;  /* 0x0000f29704003986 */ /* 0x000fe2000c10150c */
[----:B------:R-:W-:Y:S01]  /*84d0*/  IADD3 R6, P3, R10, R9, RZ ;  /* 0x000000090a067210 */ /* 0x000fe20007f7e0ff */
[----:B------:R-:W-:Y:S01]  /*84e0*/  FMUL R61, R61, R8 ;  /* 0x000000083d3d7220 */ /* 0x000fe20000400000 */
[----:B------:R-:W-:Y:S01]  /*84f0*/  F2FP.BF16.F32.PACK_AB R52, RZ, R52 ;  /* 0x00000034ff34723e */ /* 0x000fe200000010ff */
[----:B------:R-:W-:Y:S01]  /*8500*/  @P5 STG.E.U16 desc[UR12][R10.64+0x2], R25 ;  /* 0x000002190a005986 */ /* 0x000fe2000c10150c */
[C---:B------:R-:W-:Y:S01]  /*8510*/  ISETP.GT.AND P5, PT, R0.reuse, 0x9, P1 ;  /* 0x000000090000780c */ /* 0x040fe20000fa4270 */
[----:B------:R-:W-:Y:S01]  /*8520*/  IMAD.X R7, R11, 0x1, R7, P3 ;  /* 0x000000010b077824 */ /* 0x000fe200018e0607 */
        /* <DEDUP_REMOVED lines=13> */
[----:B0-----:R-:W-:Y:S01]  /*8600*/  @P3 IMAD.MOV.U32 R2, RZ, RZ, R6 ;  /* 0x000000ffff023224 */ /* 0x001fe200078e0006 */
[----:B------:R-:W-:Y:S01]  /*8610*/  F2FP.BF16.F32.PACK_AB R57, RZ, R57 ;  /* 0x00000039ff39723e */ /* 0x000fe200000010ff */
[----:B------:R-:W-:Y:S01]  /*8620*/  @P3 IMAD.MOV.U32 R3, RZ, RZ, R7 ;  /* 0x000000ffff033224 */ /* 0x000fe200078e0007 */
[----:B------:R-:W-:Y:S01]  /*8630*/  F2FP.BF16.F32.PACK_AB R58, RZ, R58 ;  /* 0x0000003aff3a723e */ /* 0x000fe200000010ff */
[-C--:B------:R-:W-:Y:S01]  /*8640*/  FMUL R66, R66, R8.reuse ;  /* 0x0000000842427220 */ /* 0x080fe20000400000 */
[----:B------:R-:W-:Y:S01]  /*8650*/  F2FP.BF16.F32.PACK_AB R59, RZ, R59 ;  /* 0x0000003bff3b723e */ /* 0x000fe200000010ff */
[-C--:B------:R-:W-:Y:S01]  /*8660*/  FMUL R67, R67, R8.reuse ;  /* 0x0000000843437220 */ /* 0x080fe20000400000 */
[----:B------:R0:W-:Y:S01]  /*8670*/  @P3 STG.E.U16 desc[UR12][R2.64+0x2], R27 ;  /* 0x0000021b02003986 */ /* 0x0001e2000c10150c */
        /* <DEDUP_REMOVED lines=21> */
[----:B------:R-:W-:Y:S01]  /*87d0*/  FMUL R73, R73, R8 ;  /* 0x0000000849497220 */ /* 0x000fe20000400000 */
[----:B------:R-:W-:Y:S01]  /*87e0*/  F2FP.BF16.F32.PACK_AB R65, RZ, R65 ;  /* 0x00000041ff41723e */ /* 0x000fe200000010ff */
[----:B------:R-:W-:Y:S01]  /*87f0*/  @P5 STG.E.U16 desc[UR12][R10.64+0x22], R33 ;  /* 0x000022210a005986 */ /* 0x000fe2000c10150c */
[----:B------:R-:W-:Y:S01]  /*8800*/  ISETP.GT.AND P5, PT, R0, 0x19, P1 ;  /* 0x000000190000780c */ /* 0x000fe20000fa4270 */
[--C-:B0-----:R-:W-:Y:S01]  /*8810*/  @P2 IMAD.MOV.U32 R2, RZ, RZ, R12.reuse ;  /* 0x000000ffff022224 */ /* 0x101fe200078e000c */
[----:B------:R-:W-:Y:S01]  /*8820*/  F2FP.BF16.F32.PACK_AB R66, RZ, R66 ;  /* 0x00000042ff42723e */ /* 0x000fe200000010ff */
[--C-:B------:R-:W-:Y:S01]  /*8830*/  @P2 IMAD.MOV.U32 R3, RZ, RZ, R13.reuse ;  /* 0x000000ffff032224 */ /* 0x100fe200078e000d */
[----:B------:R-:W-:Y:S01]  /*8840*/  F2FP.BF16.F32.PACK_AB R67, RZ, R67 ;  /* 0x00000043ff43723e */ /* 0x000fe200000010ff */
[----:B------:R-:W-:Y:S01]  /*8850*/  FMUL R74, R74, R8 ;  /* 0x000000084a4a7220 */ /* 0x000fe20000400000 */
[----:B------:R-:W-:Y:S01]  /*8860*/  F2FP.BF16.F32.PACK_AB R68, RZ, R68 ;  /* 0x00000044ff44723e */ /* 0x000fe200000010ff */
[-C--:B------:R-:W-:Y:S01]  /*8870*/  FMUL R75, R75, R8.reuse ;  /* 0x000000084b4b7220 */ /* 0x080fe20000400000 */
[----:B------:R0:W-:Y:S01]  /*8880*/  @P2 STG.E.U16 desc[UR12][R2.64+0x20], R34 ;  /* 0x0000202202002986 */ /* 0x0001e2000c10150c */
        /* <DEDUP_REMOVED lines=9> */
[----:B------:R-:W-:Y:S01]  /*8920*/  FMUL R80, R80, R8 ;  /* 0x0000000850507220 */ /* 0x000fe20000400000 */
[----:B------:R-:W-:Y:S01]  /*8930*/  F2FP.BF16.F32.PACK_AB R73, RZ, R73 ;  /* 0x00000049ff49723e */ /* 0x000fe200000010ff */
[--C-:B0-----:R-:W-:Y:S01]  /*8940*/  @P3 IMAD.MOV.U32 R2, RZ, RZ, R12.reuse ;  /* 0x000000ffff023224 */ /* 0x101fe200078e000c */
[----:B------:R-:W-:Y:S01]  /*8950*/  F2FP.BF16.F32.PACK_AB R74, RZ, R74 ;  /* 0x0000004aff4a723e */ /* 0x000fe200000010ff */
[--C-:B------:R-:W-:Y:S01]  /*8960*/  @P3 IMAD.MOV.U32 R3, RZ, RZ, R13.reuse ;  /* 0x000000ffff033224 */ /* 0x100fe200078e000d */
[----:B------:R-:W-:Y:S01]  /*8970*/  ISETP.GT.AND P6, PT, R0, 0x68, P0 ;  /* 0x000000680000780c */ /* 0x000fe200007c4270 */
[-C--:B------:R-:W-:Y:S01]  /*8980*/  FMUL R81, R81, R8.reuse ;  /* 0x0000000851517220 */ /* 0x080fe20000400000 */
[----:B------:R-:W-:Y:S01]  /*8990*/  F2FP.BF16.F32.PACK_AB R75, RZ, R75 ;  /* 0x0000004bff4b723e */ /* 0x000fe200000010ff */
[-C--:B------:R-:W-:Y:S01]  /*89a0*/  FMUL R82, R82, R8.reuse ;  /* 0x0000000852527220 */ /* 0x080fe20000400000 */
[----:B------:R0:W-:Y:S01]  /*89b0*/  @P3 STG.E.U16 desc[UR12][R2.64+0x22], R35 ;  /* 0x0000222302003986 */ /* 0x0001e2000c10150c */
        /* <DEDUP_REMOVED lines=17> */
[----:B------:R-:W-:Y:S01]  /*8ad0*/  FMUL R8, R87, R8 ;  /* 0x0000000857087220 */ /* 0x000fe20000400000 */
[----:B------:R0:W-:Y:S01]  /*8ae0*/  @P2 STG.E.U16 desc[UR12][R2.64+0x30], R38 ;  /* 0x0000302602002986 */ /* 0x0001e2000c10150c */
[----:B------:R-:W-:-:S02]  /*8af0*/  ISETP.GT.AND P2, PT, R0, 0x20, P0 ;  /* 0x000000200000780c */ /* 0x000fc40000744270 */
[----:B------:R-:W-:Y:S02]  /*8b00*/  F2FP.BF16.F32.PACK_AB R82, RZ, R82 ;  /* 0x00000052ff52723e */ /* 0x000fe400000010ff */
[----:B------:R-:W-:Y:S02]  /*8b10*/  F2FP.BF16.F32.PACK_AB R83, RZ, R83 ;  /* 0x00000053ff53723e */ /* 0x000fe400000010ff */
[----:B------:R-:W-:Y:S02]  /*8b20*/  F2FP.BF16.F32.PACK_AB R84, RZ, R84 ;  /* 0x00000054ff54723e */ /* 0x000fe400000010ff */
[----:B------:R-:W-:Y:S02]  /*8b30*/  F2FP.BF16.F32.PACK_AB R85, RZ, R85 ;  /* 0x00000055ff55723e */ /* 0x000fe400000010ff */
[----:B------:R-:W-:Y:S01]  /*8b40*/  F2FP.BF16.F32.PACK_AB R86, RZ, R86 ;  /* 0x00000056ff56723e */ /* 0x000fe200000010ff */
[----:B0-----:R-:W-:Y:S02]  /*8b50*/  @P3 IMAD.MOV.U32 R2, RZ, RZ, R12 ;  /* 0x000000ffff023224 */ /* 0x001fe400078e000c */
[----:B------:R-:W-:-:S05]  /*8b60*/  @P3 IMAD.MOV.U32 R3, RZ, RZ, R13 ;  /* 0x000000ffff033224 */ /* 0x000fca00078e000d */
[----:B------:R0:W-:Y:S01]  /*8b70*/  @P3 STG.E.U16 desc[UR12][R2.64+0x32], R39 ;  /* 0x0000322702003986 */ /* 0x0001e2000c10150c */
[----:B------:R-:W-:-:S03]  /*8b80*/  ISETP.GT.AND P3, PT, R0, 0x21, P0 ;  /* 0x000000210000780c */ /* 0x000fc60000764270 */
[----:B------:R-:W-:Y:S01]  /*8b90*/  @P4 STG.E.U16 desc[UR12][R10.64+0x40], R40 ;  /* 0x000040280a004986 */ /* 0x000fe2000c10150c */
[----:B------:R-:W-:-:S03]  /*8ba0*/  ISETP.GT.AND P4, PT, R0, 0x28, P1 ;  /* 0x000000280000780c */ /* 0x000fc60000f84270 */
[----:B------:R-:W-:Y:S01]  /*8bb0*/  @P5 STG.E.U16 desc[UR12][R10.64+0x42], R41 ;  /* 0x000042290a005986 */ /* 0x000fe2000c10150c */
[----:B------:R-:W-:Y:S01]  /*8bc0*/  ISETP.GT.AND P5, PT, R0, 0x29, P1 ;  /* 0x000000290000780c */ /* 0x000fe20000fa4270 */
[----:B0-----:R-:W-:Y:S02]  /*8bd0*/  @P2 IMAD.MOV.U32 R2, RZ, RZ, R12 ;  /* 0x000000ffff022224 */ /* 0x001fe400078e000c */
[----:B------:R-:W-:-:S05]  /*8be0*/  @P2 IMAD.MOV.U32 R3, RZ, RZ, R13 ;  /* 0x000000ffff032224 */ /* 0x000fca00078e000d */
[----:B------:R0:W-:Y:S01]  /*8bf0*/  @P2 STG.E.U16 desc[UR12][R2.64+0x40], R42 ;  /* 0x0000402a02002986 */ /* 0x0001e2000c10150c */
[----:B------:R-:W-:Y:S01]  /*8c00*/  ISETP.GT.AND P2, PT, R0, 0x28, P0 ;  /* 0x000000280000780c */ /* 0x000fe20000744270 */
        /* <DEDUP_REMOVED lines=111> */
[C---:B------:R-:W-:Y:S02]  /*9300*/  ISETP.GT.AND P3, PT, R0.reuse, 0x78, P1 ;  /* 0x000000780000780c */ /* 0x040fe40000f64270 */
[C---:B------:R-:W-:Y:S01]  /*9310*/  ISETP.GT.AND P1, PT, R0.reuse, 0x79, P1 ;  /* 0x000000790000780c */ /* 0x040fe20000f24270 */
[----:B------:R-:W-:Y:S01]  /*9320*/  @P4 STG.E.U16 desc[UR12][R10.64+0xe0], R80 ;  /* 0x0000e0500a004986 */ /* 0x000fe2000c10150c */
[C---:B------:R-:W-:Y:S02]  /*9330*/  ISETP.GT.AND P4, PT, R0.reuse, 0x71, P0 ;  /* 0x000000710000780c */ /* 0x040fe40000784270 */
[----:B------:R-:W-:Y:S01]  /*9340*/  ISETP.GT.AND P0, PT, R0, 0x79, P0 ;  /* 0x000000790000780c */ /* 0x000fe20000704270 */
[----:B------:R-:W-:Y:S01]  /*9350*/  @P2 STG.E.U16 desc[UR12][R10.64+0xe2], R81 ;  /* 0x0000e2510a002986 */ /* 0x000fe2000c10150c */
[----:B0-----:R-:W-:Y:S02]  /*9360*/  @P5 IMAD.MOV.U32 R2, RZ, RZ, R12 ;  /* 0x000000ffff025224 */ /* 0x001fe400078e000c */
[----:B------:R-:W-:-:S05]  /*9370*/  @P5 IMAD.MOV.U32 R3, RZ, RZ, R13 ;  /* 0x000000ffff035224 */ /* 0x000fca00078e000d */
[----:B------:R0:W-:Y:S02]  /*9380*/  @P5 STG.E.U16 desc[UR12][R2.64+0xe0], R82 ;  /* 0x0000e05202005986 */ /* 0x0001e4000c10150c */
[----:B0-----:R-:W-:Y:S02]  /*9390*/  @P4 IMAD.MOV.U32 R2, RZ, RZ, R12 ;  /* 0x000000ffff024224 */ /* 0x001fe400078e000c */
[----:B------:R-:W-:-:S05]  /*93a0*/  @P4 IMAD.MOV.U32 R3, RZ, RZ, R13 ;  /* 0x000000ffff034224 */ /* 0x000fca00078e000d */
[----:B------:R0:W-:Y:S04]  /*93b0*/  @P4 STG.E.U16 desc[UR12][R2.64+0xe2], R83 ;  /* 0x0000e25302004986 */ /* 0x0001e8000c10150c */
[----:B------:R1:W-:Y:S04]  /*93c0*/  @P3 STG.E.U16 desc[UR12][R10.64+0xf0], R84 ;  /* 0x0000f0540a003986 */ /* 0x0003e8000c10150c */
[----:B------:R1:W-:Y:S01]  /*93d0*/  @P1 STG.E.U16 desc[UR12][R10.64+0xf2], R85 ;  /* 0x0000f2550a001986 */ /* 0x0003e2000c10150c */
[----:B0-----:R-:W-:Y:S02]  /*93e0*/  @P6 IMAD.MOV.U32 R2, RZ, RZ, R12 ;  /* 0x000000ffff026224 */ /* 0x001fe400078e000c */
[----:B------:R-:W-:-:S05]  /*93f0*/  @P6 IMAD.MOV.U32 R3, RZ, RZ, R13 ;  /* 0x000000ffff036224 */ /* 0x000fca00078e000d */
[----:B------:R1:W-:Y:S01]  /*9400*/  @P6 STG.E.U16 desc[UR12][R2.64+0xf0], R86 ;  /* 0x0000f05602006986 */ /* 0x0003e2000c10150c */
[----:B------:R-:W-:Y:S05]  /*9410*/  @!P0 EXIT ;  /* 0x000000000000894d */ /* 0x000fea0003800000 */
[----:B------:R-:W-:-:S05]  /*9420*/  F2FP.BF16.F32.PACK_AB R8, RZ, R8 ;  /* 0x00000008ff08723e */ /* 0x000fca00000010ff */
[----:B------:R-:W-:Y:S01]  /*9430*/  STG.E.U16 desc[UR12][R12.64+0xf2], R8 ;  /* 0x0000f2080c007986 */ /* 0x000fe2000c10150c */
[----:B------:R-:W-:Y:S05]  /*9440*/  EXIT ;  /* 0x000000000000794d */ /* 0x000fea0003800000 */
.L_x_13:
[----:B------:R-:W-:-:S13]  /*9450*/  ISETP.NE.AND P0, PT, R5, RZ, PT ;  /* 0x000000ff0500720c */ /* 0x000fda0003f05270 */
[----:B------:R-:W-:Y:S05]  /*9460*/  @P0 EXIT ;  /* 0x000000000000094d */ /* 0x000fea0003800000 */
[----:B------:R-:W-:Y:S01]  /*9470*/  ELECT P0, URZ, PT ;  /* 0x00000000003f782f */ /* 0x000fe20003800000 */
[----:B------:R-:W-:-:S12]  /*9480*/  BSSY B0, `(.L_x_278) ;  /* 0x0000073000007945 */ /* 0x000fd80003800000 */
[----:B------:R-:W-:Y:S05]  /*9490*/  @!P0 BRA `(.L_x_279) ;  /* 0x0000000400c48947 */ /* 0x000fea0003800000 */
[----:B------:R-:W-:-:S13]  /*94a0*/  ISETP.GE.AND P0, PT, R3, 0x1, PT ;  /* 0x000000010300780c */ /* 0x000fda0003f06270 */
[----:B------:R-:W-:Y:S05]  /*94b0*/  @!P0 BRA `(.L_x_279) ;  /* 0x0000000400bc8947 */ /* 0x000fea0003800000 */
[----:B------:R-:W0:Y:S01]  /*94c0*/  S2R R6, SR_CgaCtaId ;  /* 0x0000000000067919 */ /* 0x000e220000008800 */
[----:B------:R-:W-:Y:S01]  /*94d0*/  IMAD.SHL.U32 R20, R12, 0x80, RZ ;  /* 0x000000800c147824 */ /* 0x000fe200078e00ff */
[----:B------:R-:W-:Y:S01]  /*94e0*/  ULDC UR4, c[0x0][0x384] ;  /* 0x0000e10000047ab9 */ /* 0x000fe20000000800 */
[----:B------:R-:W-:Y:S01]  /*94f0*/  LOP3.LUT P0, RZ, R11, 0x1f, RZ, 0xc0, !PT ;  /* 0x0000001f0bff7812 */ /* 0x000fe2000780c0ff */
[----:B------:R-:W-:Y:S01]  /*9500*/  ULDC UR5, c[0x0][0x388] ;  /* 0x0000e20000057ab9 */ /* 0x000fe20000000800 */
[C---:B------:R-:W-:Y:S01]  /*9510*/  ISETP.NE.AND P1, PT, R14.reuse, RZ, PT ;  /* 0x000000ff0e00720c */ /* 0x040fe20003f25270 */
[----:B-----5:R-:W-:Y:S01]  /*9520*/  IMAD.MOV.U32 R8, RZ, RZ, 0x1 ;  /* 0x00000001ff087424 */ /* 0x020fe200078e00ff */
[----:B------:R-:W-:Y:S01]  /*9530*/  ISETP.NE.OR P0, PT, R14, RZ, !P0 ;  /* 0x000000ff0e00720c */ /* 0x000fe20004705670 */
[----:B---3--:R-:W-:Y:S01]  /*9540*/  IMAD.MOV.U32 R9, RZ, RZ, RZ ;  /* 0x000000ffff097224 */ /* 0x008fe200078e00ff */
[----:B------:R-:W-:Y:S02]  /*9550*/  LOP3.LUT R21, R2, 0x2, RZ, 0xfc, !PT ;  /* 0x0000000202157812 */ /* 0x000fe400078efcff */
[----:B------:R-:W-:Y:S01]  /*9560*/  CS2R R10, SRZ ;  /* 0x00000000000a7805 */ /* 0x000fe2000001ff00 */
[----:B------:R-:W-:-:S02]  /*9570*/  IMAD.MOV.U32 R12, RZ, RZ, RZ ;  /* 0x000000ffff0c7224 */ /* 0x000fc400078e00ff */
[----:B0-----:R-:W-:-:S05]  /*9580*/  IMAD.SHL.U32 R0, R6, 0x40, RZ ;  /* 0x0000004006007824 */ /* 0x001fca00078e00ff */
[----:B------:R-:W-:Y:S01]  /*9590*/  LOP3.LUT R4, R0, 0x40, RZ, 0xc0, !PT ;  /* 0x0000004000047812 */ /* 0x000fe200078ec0ff */
[----:B------:R-:W-:-:S04]  /*95a0*/  IMAD R0, R16, R17, RZ ;  /* 0x0000001110007224 */ /* 0x000fc800078e02ff */
[----:B------:R-:W-:Y:S02]  /*95b0*/  IMAD R5, R13, 0x80, R4 ;  /* 0x000000800d057824 */ /* 0x000fe400078e0204 */
[----:B------:R-:W-:Y:S02]  /*95c0*/  IMAD.SHL.U32 R4, R6, 0x1000, RZ ;  /* 0x0000100006047824 */ /* 0x000fe400078e00ff */
[----:B------:R-:W-:-:S03]  /*95d0*/  IMAD.HI.U32 R6, R20, UR4, RZ ;  /* 0x0000000414067c27 */ /* 0x000fc6000f8e00ff */
[----:B------:R-:W-:Y:S01]  /*95e0*/  LOP3.LUT R4, R4, 0x1000, RZ, 0xc0, !PT ;  /* 0x0000100004047812 */ /* 0x000fe200078ec0ff */
[----:B------:R-:W-:Y:S01]  /*95f0*/  IMAD R0, R7, R0, 0x1 ;  /* 0x0000000107007424 */ /* 0x000fe200078e0200 */
[----:B------:R-:W-:-:S07]  /*9600*/  SHF.R.U32.HI R6, RZ, UR5, R6 ;  /* 0x00000005ff067c19 */ /* 0x000fce0008011606 */
.L_x_283:
[----:B------:R-:W0:Y:S01]  /*9610*/  S2R R14, SR_CgaCtaId ;  /* 0x00000000000e7919 */ /* 0x000e220000008800 */
[----:B------:R-:W-:-:S04]  /*9620*/  MOV R13, 0x400 ;  /* 0x00000400000d7802 */ /* 0x000fc80000000f00 */
[----:B0-----:R-:W-:Y:S02]  /*9630*/  LEA R22, R14, R13, 0x18 ;  /* 0x0000000d0e167211 */ /* 0x001fe400078ec0ff */
[----:B------:R-:W-:-:S03]  /*9640*/  SHF.L.U32 R13, R8, 0x1f, RZ ;  /* 0x0000001f080d7819 */ /* 0x000fc600000006ff */
[----:B------:R-:W-:-:S07]  /*9650*/  IMAD R14, R9, 0x8, R22 ;  /* 0x00000008090e7824 */ /* 0x000fce00078e0216 */
.L_x_280:
[----:B0-----:R0:W1:Y:S02]  /*9660*/  SYNCS.PHASECHK.TRANS64.TRYWAIT P2, [R14+URZ+0x38038], R13 ;  /* 0x0380380d0e0075a7 */ /* 0x001064000804017f */
[----:B-1----:R-:W-:Y:S05]  /*9670*/  @!P2 NANOSLEEP.SYNCS 0x989680 ;  /* 0x009896800000a95d */ /* 0x002fea0003900000 */
[----:B------:R-:W1:Y:S02]  /*9680*/  @!P2 SYNCS.PHASECHK.TRANS64 P2, [R14+URZ+0x38038], R13 ;  /* 0x0380380d0e00a5a7 */ /* 0x000e64000804007f */
[----:B-1----:R-:W-:Y:S05]  /*9690*/  @!P2 BRA `(.L_x_280) ;  /* 0xfffffffc00f0a947 */ /* 0x002fea000383ffff */
[----:B0-----:R-:W0:Y:S02]  /*96a0*/  @!P1 LDC R13, c[0x0][0x500] ;  /* 0x00014000ff0d9b82 */ /* 0x001e240000000800 */
[----:B0-----:R0:W-:Y:S02]  /*96b0*/  @!P1 SYNCS.ARRIVE.TRANS64 RZ, [R14+URZ+0x38000], R13 ;  /* 0x0380000d0eff99a7 */ /* 0x0011e4000800003f */
[----:B0-----:R-:W-:-:S04]  /*96c0*/  PRMT R13, R21, 0x9910, RZ ;  /* 0x00009910150d7816 */ /* 0x001fc800000000ff */
[----:B------:R-:W-:-:S13]  /*96d0*/  ISETP.NE.AND P2, PT, R13, 0x2, PT ;  /* 0x000000020d00780c */ /* 0x000fda0003f45270 */
[----:B------:R-:W-:Y:S05]  /*96e0*/  @P2 BRA `(.L_x_281) ;  /* 0x0000000000042947 */ /* 0x000fea0003800000 */
[----:B------:R-:W-:Y:S01]  /*96f0*/  BPT.TRAP 0x1 ;  /* 0x000000040000795c */ /* 0x000fe20000300000 */
.L_x_281:
[----:B------:R-:W-:Y:S05]  /*9700*/  @P0 BRA `(.L_x_282) ;  /* 0x0000000000040947 */ /* 0x000fea0003800000 */
[----:B------:R-:W-:Y:S01]  /*9710*/  BPT.TRAP 0x1 ;  /* 0x000000040000795c */ /* 0x000fe20000300000 */
.L_x_282:
[----:B------:R-:W0:Y:S01]  /*9720*/  LDC R15, c[0x0][0x380] ;  /* 0x0000e000ff0f7b82 */ /* 0x000e220000000800 */
[----:B------:R-:W-:Y:S01]  /*9730*/  R2UR UR4, R6 ;  /* 0x00000000060472ca */ /* 0x000fe200000e0000 */
[----:B------:R-:W-:Y:S01]  /*9740*/  IMAD R13, R9, 0x2000, R4 ;  /* 0x00002000090d7824 */ /* 0x000fe200078e0204 */
[----:B------:R-:W-:Y:S01]  /*9750*/  R2UR UR5, R20 ;  /* 0x00000000140572ca */ /* 0x000fe200000e0000 */
[----:B------:R-:W-:Y:S01]  /*9760*/  ULDC UR20, c[0x0][0x38c] ;  /* 0x0000e30000147ab9 */ /* 0x000fe20000000800 */
[----:B------:R-:W-:Y:S01]  /*9770*/  R2UR UR17, R14 ;  /* 0x000000000e1172ca */ /* 0x000fe200000e0000 */
[----:B------:R-:W-:Y:S01]  /*9780*/  IMAD R13, R13, 0x2, R22 ;  /* 0x000000020d0d7824 */ /* 0x000fe200078e0216 */
[----:B------:R-:W-:Y:S01]  /*9790*/  UISETP.NE.AND UP0, UPT, UR20, 0x1, UPT ;  /* 0x000000011400788c */ /* 0x000fe2000bf05270 */
[----:B------:R-:W1:Y:S01]  /*97a0*/  LDC.64 R16, c[0x0][0x3b8] ;  /* 0x0000ee00ff107b82 */ /* 0x000e620000000a00 */
[C---:B------:R-:W-:Y:S01]  /*97b0*/  VIADD R14, R12.reuse, 0x1 ;  /* 0x000000010c0e7836 */ /* 0x040fe20000000000 */
[----:B------:R-:W-:Y:S01]  /*97c0*/  R2UR UR18, R12 ;  /* 0x000000000c1272ca */ /* 0x000fe200000e0000 */
[----:B------:R-:W-:Y:S01]  /*97d0*/  VIADD R0, R0, 0xffffffff ;  /* 0xffffffff00007836 */ /* 0x000fe20000000000 */
[----:B------:R-:W-:Y:S01]  /*97e0*/  R2UR UR8, R13 ;  /* 0x000000000d0872ca */ /* 0x000fe200000e0000 */
[----:B------:R-:W-:Y:S01]  /*97f0*/  ULDC.64 UR24, c[0x0][0x198] ;  /* 0x0000660000187ab9 */ /* 0x000fe20000000a00 */
[----:B------:R-:W-:Y:S01]  /*9800*/  R2UR UR9, R22 ;  /* 0x00000000160972ca */ /* 0x000fe200000e0000 */
[----:B------:R-:W-:Y:S01]  /*9810*/  ULDC.64 UR14, c[0x0][0x3b0] ;  /* 0x0000ec00000e7ab9 */ /* 0x000fe20000000a00 */
[----:B------:R-:W1:Y:S01]  /*9820*/  LDC.64 R18, c[0x0][0x3d8] ;  /* 0x0000f600ff127b82 */ /* 0x000e620000000a00 */
[----:B------:R-:W-:Y:S01]  /*9830*/  R2UR UR16, R9 ;  /* 0x00000000091072ca */ /* 0x000fe200000e0000 */
[----:B------:R-:W-:Y:S01]  /*9840*/  @UP0 ULDC.64 UR10, c[0x0][0x390] ;  /* 0x0000e400000a0ab9 */ /* 0x000fe20000000a00 */
[----:B------:R-:W-:Y:S01]  /*9850*/  R2UR UR12, R11 ;  /* 0x000000000b0c72ca */ /* 0x000fe200000e0000 */
[----:B------:R-:W-:Y:S01]  /*9860*/  ULDC.64 UR22, c[0x0][0x3d0] ;  /* 0x0000f40000167ab9 */ /* 0x000fe20000000a00 */
[----:B------:R-:W-:Y:S01]  /*9870*/  R2UR UR13, R10 ;  /* 0x000000000a0d72ca */ /* 0x000fe200000e0000 */
[----:B------:R-:W-:Y:S01]  /*9880*/  VIADD R9, R9, 0x1 ;  /* 0x0000000109097836 */ /* 0x000fe20000000000 */
[----:B------:R-:W-:Y:S01]  /*9890*/  ISETP.GT.AND P5, PT, R0, 0x1, PT ;  /* 0x000000010000780c */ /* 0x000fe20003fa4270 */
[----:B------:R-:W-:Y:S01]  /*98a0*/  USHF.L.U32 UR18, UR18, 0x6, URZ ;  /* 0x0000000612127899 */ /* 0x000fe2000800063f */
[----:B0-----:R-:W-:Y:S01]  /*98b0*/  ISETP.NE.AND P2, PT, R15, 0x1, PT ;  /* 0x000000010f00780c */ /* 0x001fe20003f45270 */
[----:B------:R-:W-:Y:S01]  /*98c0*/  UIADD3 UR17, UR17, 0x38000, URZ ;  /* 0x0003800011117890 */ /* 0x000fe2000fffe03f */
[----:B------:R-:W-:Y:S01]  /*98d0*/  ISETP.NE.AND P4, PT, R9, 0x7, PT ;  /* 0x000000070900780c */ /* 0x000fe20003f85270 */
[----:B------:R-:W-:-:S02]  /*98e0*/  UIADD3 UR8, UR8, 0x1c000, URZ ;  /* 0x0001c00008087890 */ /* 0x000fc4000fffe03f */
[----:B------:R-:W-:Y:S01]  /*98f0*/  ULEA UR16, UR16, UR9, 0xe ;  /* 0x0000000910107291 */ /* 0x000fe2000f8e703f */
[----:B------:R-:W-:Y:S01]  /*9900*/  SEL R9, R9, RZ, P4 ;  /* 0x000000ff09097207 */ /* 0x000fe20002000000 */
[----:B------:R-:W-:Y:S01]  /*9910*/  UMOV UR26, 0x30000 ;  /* 0x00030000001a7882 */ /* 0x000fe20000000000 */
[----:B------:R-:W-:Y:S01]  /*9920*/  UMOV UR28, 0x0 ;  /* 0x00000000001c7882 */ /* 0x000fe20000000000 */
[----:B------:R-:W-:Y:S01]  /*9930*/  UMOV UR29, 0x10000000 ;  /* 0x10000000001d7882 */ /* 0x000fe20000000000 */
[----:B------:R-:W-:-:S03]  /*9940*/  UMOV UR9, UR17 ;  /* 0x0000001100097c82 */ /* 0x000fc60008000000 */
[----:B------:R-:W-:Y:S01]  /*9950*/  @P2 IMAD.U32 R23, RZ, RZ, UR4 ;  /* 0x00000004ff172e24 */ /* 0x000fe2000f8e00ff */
[----:B------:R-:W-:Y:S01]  /*9960*/  UIADD3 UR4, UP1, UR24, 0xf0, URZ ;  /* 0x000000f018047890 */ /* 0x000fe2000ff3e03f */
[----:B-1----:R-:W-:Y:S01]  /*9970*/  IMAD R13, R11, R16, R18 ;  /* 0x000000100b0d7224 */ /* 0x002fe200078e0212 */
[----:B------:R-:W-:Y:S01]  /*9980*/  UIADD3 UR24, UP2, UR24, 0x1f0, URZ ;  /* 0x000001f018187890 */ /* 0x000fe2000ff5e03f */
[----:B------:R-:W0:Y:S01]  /*9990*/  LDC R16, c[0x0][0x3c8] ;  /* 0x0000f200ff107b82 */ /* 0x000e220000000800 */
[----:B------:R-:W-:Y:S01]  /*99a0*/  @P2 R2UR UR5, R23 ;  /* 0x00000000170522ca */ /* 0x000fe200000e0000 */
[----:B------:R-:W-:Y:S01]  /*99b0*/  IMAD R12, R10, R17, R19 ;  /* 0x000000110a0c7224 */ /* 0x000fe200078e0213 */
[----:B------:R-:W-:-:S04]  /*99c0*/  ISETP.NE.AND P2, PT, R14, R7, PT ;  /* 0x000000070e00720c */ /* 0x000fc80003f45270 */
[----:B------:R-:W-:Y:S01]  /*99d0*/  PRMT R12, R13, 0x40, R12 ;  /* 0x000000400d0c7816 */ /* 0x000fe2000000000c */
[----:B------:R-:W-:-:S06]  /*99e0*/  VIADD R13, R11, 0x1 ;  /* 0x000000010b0d7836 */ /* 0x000fcc0000000000 */
[----:B------:R-:W-:Y:S02]  /*99f0*/  UIADD3 UR6, -UR5, URZ, URZ ;  /* 0x0000003f05067290 */ /* 0x000fe4000fffe13f */
[----:B------:R-:W-:Y:S01]  /*9a00*/  UMOV UR21, UR5 ;  /* 0x0000000500157c82 */ /* 0x000fe20008000000 */
[----:B------:R-:W-:Y:S01]  /*9a10*/  @P2 IMAD.MOV R13, RZ, RZ, R11 ;  /* 0x000000ffff0d2224 */ /* 0x000fe200078e020b */
[----:B------:R-:W-:Y:S02]  /*9a20*/  SEL R11, RZ, 0x1, P4 ;  /* 0x00000001ff0b7807 */ /* 0x000fe40002000000 */
[----:B------:R-:W-:Y:S01]  /*9a30*/  IMAD R15, R15, UR6, R20 ;  /* 0x000000060f0f7c24 */ /* 0x000fe2000f8e0214 */
[----:B------:R-:W-:Y:S01]  /*9a40*/  UIMAD.WIDE.U32 UR6, UR5, UR10, URZ ;  /* 0x0000000a050672a5 */ /* 0x000fe2000f8e003f */
[----:B------:R-:W-:Y:S02]  /*9a50*/  LOP3.LUT R8, R8, R11, RZ, 0x3c, !PT ;  /* 0x0000000b08087212 */ /* 0x000fe400078e3cff */
[----:B0-----:R-:W-:Y:S01]  /*9a60*/  ISETP.NE.AND P3, PT, R13, R16, PT ;  /* 0x000000100d00720c */ /* 0x001fe20003f65270 */
[----:B------:R-:W-:Y:S01]  /*9a70*/  @UP0 USHF.R.U32.HI UR21, URZ, UR11, UR7 ;  /* 0x0000000b3f150299 */ /* 0x000fe20008011607 */
[----:B------:R-:W-:Y:S01]  /*9a80*/  R2UR UR19, R15 ;  /* 0x000000000f1372ca */ /* 0x000fe200000e0000 */
[----:B------:R-:W-:Y:S01]  /*9a90*/  UMOV UR10, UR18 ;  /* 0x00000012000a7c82 */ /* 0x000fe20008000000 */
[----:B------:R-:W-:Y:S01]  /*9aa0*/  R2UR UR7, R12 ;  /* 0x000000000c0772ca */ /* 0x000fe200000e0000 */
[----:B------:R-:W-:Y:S01]  /*9ab0*/  UIADD3 UR6, -UR21, URZ, URZ ;  /* 0x0000003f15067290 */ /* 0x000fe2000fffe13f */
[----:B------:R-:W-:Y:S01]  /*9ac0*/  R2UR UR11, R5 ;  /* 0x00000000050b72ca */ /* 0x000fe200000e0000 */
[----:B------:R-:W-:Y:S01]  /*9ad0*/  VIADD R15, R10, 0x1 ;  /* 0x000000010a0f7836 */ /* 0x000fe20000000000 */
[----:B------:R-:W-:Y:S01]  /*9ae0*/  SEL R12, R14, RZ, P2 ;  /* 0x000000ff0e0c7207 */ /* 0x000fe20001000000 */
[----:B------:R-:W-:Y:S01]  /*9af0*/  UIMAD UR20, UR20, UR6, UR5 ;  /* 0x00000006141472a4 */ /* 0x000fe2000f8e0205 */
[----:B------:R-:W-:Y:S01]  /*9b00*/  SEL R11, R13, RZ, P3 ;  /* 0x000000ff0d0b7207 */ /* 0x000fe20001800000 */
[----:B------:R-:W-:-:S02]  /*9b10*/  UIADD3.X UR5, URZ, UR25, URZ, UP1, !UPT ;  /* 0x000000193f057290 */ /* 0x000fc40008ffe43f */
[----:B------:R-:W-:Y:S01]  /*9b20*/  UIMAD UR20, UR20, UR15, UR23 ;  /* 0x0000000f141472a4 */ /* 0x000fe2000f8e0217 */
[----:B------:R-:W-:Y:S01]  /*9b30*/  @P3 IMAD.MOV R15, RZ, RZ, R10 ;  /* 0x000000ffff0f3224 */ /* 0x000fe200078e020a */
[----:B------:R-:W-:Y:S02]  /*9b40*/  UIMAD UR19, UR19, UR14, UR22 ;  /* 0x0000000e131372a4 */ /* 0x000fe4000f8e0216 */
[----:B------:R-:W-:Y:S01]  /*9b50*/  UPRMT UR6, UR7, 0x5410, URZ ;  /* 0x0000541007067896 */ /* 0x000fe2000800003f */
[----:B------:R-:W-:Y:S01]  /*9b60*/  IMAD.MOV.U32 R10, RZ, RZ, R15 ;  /* 0x000000ffff0a7224 */ /* 0x000fe200078e000f */
[----:B------:R-:W-:-:S07]  /*9b70*/  UIADD3.X UR25, URZ, UR25, URZ, UP2, !UPT ;  /* 0x000000193f197290 */ /* 0x000fce00097fe43f */
[----:B------:R0:W-:Y:S02]  /*9b80*/  UTMALDG.4D.IM2COL [UR16], [UR4], UR6 ;  /* 0x00000010040073b4 */ /* 0x0001e40008058006 */
[----:B------:R0:W-:Y:S02]  /*9b90*/  UTMALDG.4D.MULTICAST [UR8], [UR24], UR26, desc[UR28] ;  /* 0x00001c08180073b4 */ /* 0x0001e4000801981a */
[----:B0-----:R-:W-:Y:S05]  /*9ba0*/  @P5 BRA `(.L_x_283) ;  /* 0xfffffff800985947 */ /* 0x001fea000383ffff */
.L_x_279:
[----:B------:R-:W-:Y:S05]  /*9bb0*/  BSYNC B0 ;  /* 0x0000000000007941 */ /* 0x000fea0003800000 */
.L_x_278:
[----:B------:R-:W-:Y:S01]  /*9bc0*/  ISETP.GE.U32.AND P0, PT, R3, 0x7, PT ;  /* 0x000000070300780c */ /* 0x000fe20003f06070 */
[----:B------:R-:W-:-:S12]  /*9bd0*/  IMAD.MOV.U32 R0, RZ, RZ, 0x1 ;  /* 0x00000001ff007424 */ /* 0x000fd800078e00ff */
[----:B------:R-:W-:Y:S05]  /*9be0*/  @!P0 BRA `(.L_x_284) ;  /* 0x00000000001c8947 */ /* 0x000fea0003800000 */
[----:B------:R-:W-:-:S04]  /*9bf0*/  IMAD.WIDE.U32 R4, R3, 0x24924925, RZ ;  /* 0x2492492503047825 */ /* 0x000fc800078e00ff */
[----:B------:R-:W-:-:S05]  /*9c00*/  IMAD.IADD R4, R3, 0x1, -R5 ;  /* 0x0000000103047824 */ /* 0x000fca00078e0a05 */
[----:B------:R-:W-:-:S04]  /*9c10*/  LEA.HI R4, R4, R5, RZ, 0x1f ;  /* 0x0000000504047211 */ /* 0x000fc800078ff8ff */
[----:B------:R-:W-:-:S04]  /*9c20*/  SHF.R.U32.HI R4, RZ, 0x2, R4 ;  /* 0x00000002ff047819 */ /* 0x000fc80000011604 */
[----:B------:R-:W-:-:S04]  /*9c30*/  LOP3.LUT R4, R4, 0x1, RZ, 0xc0, !PT ;  /* 0x0000000104047812 */ /* 0x000fc800078ec0ff */
[----:B------:R-:W-:-:S04]  /*9c40*/  ISETP.NE.U32.AND P0, PT, R4, 0x1, PT ;  /* 0x000000010400780c */ /* 0x000fc80003f05070 */
[----:B------:R-:W-:-:S09]  /*9c50*/  SEL R0, RZ, 0x1, !P0 ;  /* 0x00000001ff007807 */ /* 0x000fd20004000000 */
.L_x_284:
[----:B------:R-:W-:Y:S05]  /*9c60*/  WARPSYNC.ALL ;  /* 0x0000000000007948 */ /* 0x000fea0003800000 */
[----:B------:R-:W-:-:S13]  /*9c70*/  ELECT P0, URZ, PT ;  /* 0x00000000003f782f */ /* 0x000fda0003800000 */
[----:B------:R-:W-:Y:S05]  /*9c80*/  @!P0 EXIT ;  /* 0x000000000000894d */ /* 0x000fea0003800000 */
[----:B------:R-:W-:-:S04]  /*9c90*/  LOP3.LUT R2, R2, 0x2, RZ, 0xfc, !PT ;  /* 0x0000000202027812 */ /* 0x000fc800078efcff */
[----:B------:R-:W-:-:S13]  /*9ca0*/  ISETP.NE.AND P0, PT, R2, 0x3, PT ;  /* 0x000000030200780c */ /* 0x000fda0003f05270 */
[----:B------:R-:W-:Y:S05]  /*9cb0*/  @!P0 BRA `(.L_x_285) ;  /* 0x0000000000048947 */ /* 0x000fea0003800000 */
[----:B------:R-:W-:Y:S01]  /*9cc0*/  BPT.TRAP 0x1 ;  /* 0x000000040000795c */ /* 0x000fe20000300000 */
.L_x_285:
[----:B------:R-:W0:Y:S01]  /*9cd0*/  S2R R7, SR_CgaCtaId ;  /* 0x0000000000077919 */ /* 0x000e220000008800 */
[----:B------:R-:W-:Y:S01]  /*9ce0*/  IMAD.WIDE.U32 R4, R3, 0x24924925, RZ ;  /* 0x2492492503047825 */ /* 0x000fe200078e00ff */
[----:B------:R-:W-:-:S03]  /*9cf0*/  MOV R2, 0x400 ;  /* 0x0000040000027802 */ /* 0x000fc60000000f00 */
[----:B------:R-:W-:-:S05]  /*9d00*/  IMAD.IADD R4, R3, 0x1, -R5 ;  /* 0x0000000103047824 */ /* 0x000fca00078e0a05 */
[----:B------:R-:W-:Y:S02]  /*9d10*/  LEA.HI R4, R4, R5, RZ, 0x1f ;  /* 0x0000000504047211 */ /* 0x000fe400078ff8ff */
[----:B------:R-:W-:Y:S02]  /*9d20*/  SHF.L.U32 R5, R0, 0x1f, RZ ;  /* 0x0000001f00057819 */ /* 0x000fe400000006ff */
[----:B------:R-:W-:-:S05]  /*9d30*/  SHF.R.U32.HI R4, RZ, 0x2, R4 ;  /* 0x00000002ff047819 */ /* 0x000fca0000011604 */
[----:B------:R-:W-:Y:S01]  /*9d40*/  IMAD R3, R4, -0x7, R3 ;  /* 0xfffffff904037824 */ /* 0x000fe200078e0203 */
[----:B0-----:R-:W-:-:S05]  /*9d50*/  LEA R2, R7, R2, 0x18 ;  /* 0x0000000207027211 */ /* 0x001fca00078ec0ff */
[----:B------:R-:W-:-:S04]  /*9d60*/  VIADD R2, R2, 0x38038 ;  /* 0x0003803802027836 */ /* 0x000fc80000000000 */
[----:B------:R-:W-:-:S07]  /*9d70*/  IMAD R4, R3, 0x8, R2 ;  /* 0x0000000803047824 */ /* 0x000fce00078e0202 */
.L_x_286:
[----:B0-----:R0:W1:Y:S02]  /*9d80*/  SYNCS.PHASECHK.TRANS64.TRYWAIT P0, [R4+URZ], R5 ;  /* 0x00000005040075a7 */ /* 0x001064000800017f */
[----:B-1----:R-:W-:Y:S05]  /*9d90*/  @!P0 NANOSLEEP.SYNCS 0x989680 ;  /* 0x009896800000895d */ /* 0x002fea0003900000 */
[----:B------:R-:W1:Y:S02]  /*9da0*/  @!P0 SYNCS.PHASECHK.TRANS64 P0, [R4+URZ], R5 ;  /* 0x00000005040085a7 */ /* 0x000e64000800007f */
[----:B-1----:R-:W-:Y:S05]  /*9db0*/  @!P0 BRA `(.L_x_286) ;  /* 0xfffffffc00f08947 */ /* 0x002fea000383ffff */
[----:B------:R-:W-:-:S05]  /*9dc0*/  VIADD R3, R3, 0x1 ;  /* 0x0000000103037836 */ /* 0x000fca0000000000 */
[----:B------:R-:W-:-:S04]  /*9dd0*/  ISETP.NE.AND P0, PT, R3, 0x7, PT ;  /* 0x000000070300780c */ /* 0x000fc80003f05270 */
[----:B0-----:R-:W-:Y:S02]  /*9de0*/  SEL R5, RZ, 0x1, P0 ;  /* 0x00000001ff057807 */ /* 0x001fe40000000000 */
[----:B------:R-:W-:Y:S02]  /*9df0*/  SEL R3, R3, RZ, P0 ;  /* 0x000000ff03037207 */ /* 0x000fe40000000000 */
[----:B------:R-:W-:-:S03]  /*9e00*/  LOP3.LUT R7, R0, R5, RZ, 0x3c, !PT ;  /* 0x0000000500077212 */ /* 0x000fc600078e3cff */
[----:B------:R-:W-:Y:S01]  /*9e10*/  IMAD R0, R3, 0x8, R2 ;  /* 0x0000000803007824 */ /* 0x000fe200078e0202 */
[----:B------:R-:W-:-:S07]  /*9e20*/  SHF.L.U32 R5, R7, 0x1f, RZ ;  /* 0x0000001f07057819 */ /* 0x000fce00000006ff */
.L_x_287:
        /* <DEDUP_REMOVED lines=11> */
.L_x_288:
        /* <DEDUP_REMOVED lines=11> */
.L_x_289:
        /* <DEDUP_REMOVED lines=11> */
.L_x_290:
        /* <DEDUP_REMOVED lines=11> */
.L_x_291:
        /* <DEDUP_REMOVED lines=11> */
.L_x_292:
[----:B0-----:R0:W1:Y:S02]  /*a1a0*/  SYNCS.PHASECHK.TRANS64.TRYWAIT P0, [R3+URZ], R0 ;  /* 0x00000000030075a7 */ /* 0x001064000800017f */
[----:B-1----:R-:W-:Y:S05]  /*a1b0*/  @!P0 NANOSLEEP.SYNCS 0x989680 ;  /* 0x009896800000895d */ /* 0x002fea0003900000 */
[----:B------:R-:W1:Y:S02]  /*a1c0*/  @!P0 SYNCS.PHASECHK.TRANS64 P0, [R3+URZ], R0 ;  /* 0x00000000030085a7 */ /* 0x000e64000800007f */
[----:B-1----:R-:W-:Y:S05]  /*a1d0*/  @P0 EXIT ;  /* 0x000000000000094d */ /* 0x002fea0003800000 */
[----:B------:R-:W-:Y:S05]  /*a1e0*/  BRA `(.L_x_292) ;  /* 0xfffffffc00ec7947 */ /* 0x000fea000383ffff */
.L_x_293:
[----:B------:R-:W-:-:S00]  /*a1f0*/  BRA `(.L_x_293) ;  /* 0xfffffffc00fc7947 */ /* 0x000fc0000383ffff */
[----:B------:R-:W-:-:S00]  /*a200*/  NOP ;  /* 0x0000000000007918 */ /* 0x000fc00000000000 */
[----:B------:R-:W-:-:S00]  /*a210*/  NOP ;  /* 0x0000000000007918 */ /* 0x000fc00000000000 */
[----:B------:R-:W-:-:S00]  /*a220*/  NOP ;  /* 0x0000000000007918 */ /* 0x000fc00000000000 */
[----:B------:R-:W-:-:S00]  /*a230*/  NOP ;  /* 0x0000000000007918 */ /* 0x000fc00000000000 */
[----:B------:R-:W-:-:S00]  /*a240*/  NOP ;  /* 0x0000000000007918 */ /* 0x000fc00000000000 */
[----:B------:R-:W-:-:S00]  /*a250*/  NOP ;  /* 0x0000000000007918 */ /* 0x000fc00000000000 */
[----:B------:R-:W-:-:S00]  /*a260*/  NOP ;  /* 0x0000000000007918 */ /* 0x000fc00000000000 */
[----:B------:R-:W-:-:S00]  /*a270*/  NOP ;  /* 0x0000000000007918 */ /* 0x000fc00000000000 */
.L_x_294:


//--------------------- .nv.shared._ZN7cutlass13device_kernelINS_4conv6kernel13ConvUniversalINS1_16ConvProblemShapeILNS1_8OperatorE0ELi2EEENS1_10collective14CollectiveConvINS1_46MainloopSm90TmaGmmaWarpSpecializedImplicitGemmILS5_0ELi7ELi2EN4cute5tupleIJNSA_1CILi2EEENSC_ILi1EEESE_EEENS1_36KernelImplicitTmaWarpSpecializedSm90ELi1EEENSB_IJNSC_ILi128EEESI_NSB_IJNSC_ILi64EEEEEEEEENS_10bfloat16_tESM_NSA_8TiledMMAINSA_8MMA_AtomIJNSA_4SM904GMMA28MMA_64x128x16_F32BF16BF16_SSILNSQ_5MajorE0ELSS_0ELNSQ_7ScaleInE1ELST_1EEEEEENSA_6LayoutINSB_IJSE_SE_SE_EEENSB_IJNSC_ILi0EEESY_SY_EEEEENSB_IJNSA_10UnderscoreES11_S11_EEEEENS7_6detail26Sm90ImplicitGemmTileTraitsINSA_20SM90_TMA_LOAD_IM2COLENSA_14ComposedLayoutINSA_7SwizzleILi3ELi4ELi3EEENSA_18smem_ptr_flag_bitsILi16EEENSW_INSB_IJNSB_IJNSC_ILi8EEENSC_ILi16EEEEEENSB_IJSJ_SE_EEENSB_IJSE_NSC_ILi7EEEEEEEEENSB_IJNSB_IJSJ_NSC_ILi512EEEEEENSB_IJSE_SY_EEENSB_IJSY_NSC_ILi8192EEEEEEEEEEEEEvEENS15_INSA_23SM90_TMA_LOAD_MULTICASTES1Q_vEEEENS_8epilogue10collective6detail29Sm90TmaWarpSpecializedAdapterINS1W_15DefaultEpilogueISM_NSB_IJNSB_IJlllEEESE_SY_EEES21_NS1V_6thread17LinearCombinationISM_Li1EffLNS22_9ScaleType4KindE0ELNS_15FloatRoundStyleE2ESM_EENS_4gemm15EpilogueDefaultEEEEEvvEEEEvNT_6ParamsE --------------------------
	.section	.nv.shared._ZN7cutlass13device_kernelINS_4conv6kernel13ConvUniversalINS1_16ConvProblemShapeILNS1_8OperatorE0ELi2EEENS1_10collective14CollectiveConvINS1_46MainloopSm90TmaGmmaWarpSpecializedImplicitGemmILS5_0ELi7ELi2EN4cute5tupleIJNSA_1CILi2EEENSC_ILi1EEESE_EEENS1_36KernelImplicitTmaWarpSpecializedSm90ELi1EEENSB_IJNSC_ILi128EEESI_NSB_IJNSC_ILi64EEEEEEEEENS_10bfloat16_tESM_NSA_8TiledMMAINSA_8MMA_AtomIJNSA_4SM904GMMA28MMA_64x128x16_F32BF16BF16_SSILNSQ_5MajorE0ELSS_0ELNSQ_7ScaleInE1ELST_1EEEEEENSA_6LayoutINSB_IJSE_SE_SE_EEENSB_IJNSC_ILi0EEESY_SY_EEEEENSB_IJNSA_10UnderscoreES11_S11_EEEEENS7_6detail26Sm90ImplicitGemmTileTraitsINSA_20SM90_TMA_LOAD_IM2COLENSA_14ComposedLayoutINSA_7SwizzleILi3ELi4ELi3EEENSA_18smem_ptr_flag_bitsILi16EEENSW_INSB_IJNSB_IJNSC_ILi8EEENSC_ILi16EEEEEENSB_IJSJ_SE_EEENSB_IJSE_NSC_ILi7EEEEEEEEENSB_IJNSB_IJSJ_NSC_ILi512EEEEEENSB_IJSE_SY_EEENSB_IJSY_NSC_ILi8192EEEEEEEEEEEEEvEENS15_INSA_23SM90_TMA_LOAD_MULTICASTES1Q_vEEEENS_8epilogue10collective6detail29Sm90TmaWarpSpecializedAdapterINS1W_15DefaultEpilogueISM_NSB_IJNSB_IJlllEEESE_SY_EEES21_NS1V_6thread17LinearCombinationISM_Li1EffLNS22_9ScaleType4KindE0ELNS_15FloatRoundStyleE2ESM_EENS_4gemm15EpilogueDefaultEEEEEvvEEEEvNT_6ParamsE,"aw",@nobits
	.sectionflags	@""
	.align	16
	.zero		1024


//--------------------- .nv.shared.reserved.0     --------------------------
	.section	.nv.shared.reserved.0,"aw",@nobits
	.weak		__nv_reservedSMEM_offset_0_alias
	.size		__nv_reservedSMEM_offset_0_alias, 0, 0
	.other		__nv_reservedSMEM_offset_0_alias,@"STO_CUDA_RESERVED_SHARED STV_DEFAULT"
__nv_reservedSMEM_offset_0_alias:
	.zero		0


//--------------------- .nv.global                --------------------------
	.section	.nv.global,"aw",@nobits
.nv.global:
	.type		_ZN39_INTERNAL_76781bc7_4_k_cu_f9054a18_38844cute1_E,@object
	.size		_ZN39_INTERNAL_76781bc7_4_k_cu_f9054a18_38844cute1_E,(_ZN39_INTERNAL_76781bc7_4_k_cu_f9054a18_38844cuda3std3__45__cpo6cbeginE - _ZN39_INTERNAL_76781bc7_4_k_cu_f9054a18_38844cute1_E)
_ZN39_INTERNAL_76781bc7_4_k_cu_f9054a18_38844cute1_E:
	.zero		1
	.type		_ZN39_INTERNAL_76781bc7_4_k_cu_f9054a18_38844cuda3std3__45__cpo6cbeginE,@object
	.size		_ZN39_INTERNAL_76781bc7_4_k_cu_f9054a18_38844cuda3std3__45__cpo6cbeginE,(_ZN39_INTERNAL_76781bc7_4_k_cu_f9054a18_38844cuda3std3__48in_placeE - _ZN39_INTERNAL_76781bc7_4_k_cu_f9054a18_38844cuda3std3__45__cpo6cbeginE)
_ZN39_INTERNAL_76781bc7_4_k_cu_f9054a18_38844cuda3std3__45__cpo6cbeginE:
	.zero		1
	.type		_ZN39_INTERNAL_76781bc7_4_k_cu_f9054a18_38844cuda3std3__48in_placeE,@object
	.size		_ZN39_INTERNAL_76781bc7_4_k_cu_f9054a18_38844cuda3std3__48in_placeE,(_ZN39_INTERNAL_76781bc7_4_k_cu_f9054a18_38844cuda3std6ranges3__45__cpo9iter_moveE - _ZN39_INTERNAL_76781bc7_4_k_cu_f9054a18_38844cuda3std3__48in_placeE)
_ZN39_INTERNAL_76781bc7_4_k_cu_f9054a18_38844cuda3std3__48in_placeE:
	.zero		1
	.type		_ZN39_INTERNAL_76781bc7_4_k_cu_f9054a18_38844cuda3std6ranges3__45__cpo9iter_moveE,@object
	.size		_ZN39_INTERNAL_76781bc7_4_k_cu_f9054a18_38844cuda3std6ranges3__45__cpo9iter_moveE,(_ZN39_INTERNAL_76781bc7_4_k_cu_f9054a18_38844cuda3std3__45__cpo5beginE - _ZN39_INTERNAL_76781bc7_4_k_cu_f9054a18_38844cuda3std6ranges3__45__cpo9iter_moveE)
_ZN39_INTERNAL_76781bc7_4_k_cu_f9054a18_38844cuda3std6ranges3__45__cpo9iter_moveE:
	.zero		1
	.type		_ZN39_INTERNAL_76781bc7_4_k_cu_f9054a18_38844cuda3std3__45__cpo5beginE,@object
	.size		_ZN39_INTERNAL_76781bc7_4_k_cu_f9054a18_38844cuda3std3__45__cpo5beginE,(_ZN39_INTERNAL_76781bc7_4_k_cu_f9054a18_38844cuda3std3__441_GLOBAL__N__76781bc7_4_k_cu_f9054a18_38846ignoreE - _ZN39_INTERNAL_76781bc7_4_k_cu_f9054a18_38844cuda3std3__45__cpo5beginE)
_ZN39_INTERNAL_76781bc7_4_k_cu_f9054a18_38844cuda3std3__45__cpo5beginE:
	.zero		1
	.type		_ZN39_INTERNAL_76781bc7_4_k_cu_f9054a18_38844cuda3std3__441_GLOBAL__N__76781bc7_4_k_cu_f9054a18_38846ignoreE,@object
	.size		_ZN39_INTERNAL_76781bc7_4_k_cu_f9054a18_38844cuda3std3__441_GLOBAL__N__76781bc7_4_k_cu_f9054a18_38846ignoreE,(_ZN39_INTERNAL_76781bc7_4_k_cu_f9054a18_38844cute7productE - _ZN39_INTERNAL_76781bc7_4_k_cu_f9054a18_38844cuda3std3__441_GLOBAL__N__76781bc7_4_k_cu_f9054a18_38846ignoreE)
_ZN39_INTERNAL_76781bc7_4_k_cu_f9054a18_38844cuda3std3__441_GLOBAL__N__76781bc7_4_k_cu_f9054a18_38846ignoreE:
	.zero		1
	.type		_ZN39_INTERNAL_76781bc7_4_k_cu_f9054a18_38844cute7productE,@object
	.size		_ZN39_INTERNAL_76781bc7_4_k_cu_f9054a18_38844cute7productE,(_ZN39_INTERNAL_76781bc7_4_k_cu_f9054a18_38844cuda3std3__45__cpo3endE - _ZN39_INTERNAL_76781bc7_4_k_cu_f9054a18_38844cute7productE)
_ZN39_INTERNAL_76781bc7_4_k_cu_f9054a18_38844cute7productE:
	.zero		1
	.type		_ZN39_INTERNAL_76781bc7_4_k_cu_f9054a18_38844cuda3std3__45__cpo3endE,@object
	.size		_ZN39_INTERNAL_76781bc7_4_k_cu_f9054a18_38844cuda3std3__45__cpo3endE,(_ZN39_INTERNAL_76781bc7_4_k_cu_f9054a18_38844cuda3std3__419piecewise_constructE - _ZN39_INTERNAL_76781bc7_4_k_cu_f9054a18_38844cuda3std3__45__cpo3endE)
_ZN39_INTERNAL_76781bc7_4_k_cu_f9054a18_38844cuda3std3__45__cpo3endE:
	.zero		1
	.type		_ZN39_INTERNAL_76781bc7_4_k_cu_f9054a18_38844cuda3std3__419piecewise_constructE,@object
	.size		_ZN39_INTERNAL_76781bc7_4_k_cu_f9054a18_38844cuda3std3__419piecewise_constructE,(_ZN39_INTERNAL_76781bc7_4_k_cu_f9054a18_38844cuda3std3__45__cpo4cendE - _ZN39_INTERNAL_76781bc7_4_k_cu_f9054a18_38844cuda3std3__419piecewise_constructE)
_ZN39_INTERNAL_76781bc7_4_k_cu_f9054a18_38844cuda3std3__419piecewise_constructE:
	.zero		1
	.type		_ZN39_INTERNAL_76781bc7_4_k_cu_f9054a18_38844cuda3std3__45__cpo4cendE,@object
	.size		_ZN39_INTERNAL_76781bc7_4_k_cu_f9054a18_38844cuda3std3__45__cpo4cendE,(_ZN39_INTERNAL_76781bc7_4_k_cu_f9054a18_38844cuda3std6ranges3__45__cpo4swapE - _ZN39_INTERNAL_76781bc7_4_k_cu_f9054a18_38844cuda3std3__45__cpo4cendE)
_ZN39_INTERNAL_76781bc7_4_k_cu_f9054a18_38844cuda3std3__45__cpo4cendE:
	.zero		1
	.type		_ZN39_INTERNAL_76781bc7_4_k_cu_f9054a18_38844cuda3std6ranges3__45__cpo4swapE,@object
	.size		_ZN39_INTERNAL_76781bc7_4_k_cu_f9054a18_38844cuda3std6ranges3__45__cpo4swapE,(.L_7 - _ZN39_INTERNAL_76781bc7_4_k_cu_f9054a18_38844cuda3std6ranges3__45__cpo4swapE)
_ZN39_INTERNAL_76781bc7_4_k_cu_f9054a18_38844cuda3std6ranges3__45__cpo4swapE:
	.zero		1
.L_7:


//--------------------- .nv.constant0._ZN7cutlass13device_kernelINS_4conv6kernel13ConvUniversalINS1_16ConvProblemShapeILNS1_8OperatorE0ELi2EEENS1_10collective14CollectiveConvINS1_46MainloopSm90TmaGmmaWarpSpecializedImplicitGemmILS5_0ELi7ELi2EN4cute5tupleIJNSA_1CILi2EEENSC_ILi1EEESE_EEENS1_36KernelImplicitTmaWarpSpecializedSm90ELi1EEENSB_IJNSC_ILi128EEESI_NSB_IJNSC_ILi64EEEEEEEEENS_10bfloat16_tESM_NSA_8TiledMMAINSA_8MMA_AtomIJNSA_4SM904GMMA28MMA_64x128x16_F32BF16BF16_SSILNSQ_5MajorE0ELSS_0ELNSQ_7ScaleInE1ELST_1EEEEEENSA_6LayoutINSB_IJSE_SE_SE_EEENSB_IJNSC_ILi0EEESY_SY_EEEEENSB_IJNSA_10UnderscoreES11_S11_EEEEENS7_6detail26Sm90ImplicitGemmTileTraitsINSA_20SM90_TMA_LOAD_IM2COLENSA_14ComposedLayoutINSA_7SwizzleILi3ELi4ELi3EEENSA_18smem_ptr_flag_bitsILi16EEENSW_INSB_IJNSB_IJNSC_ILi8EEENSC_ILi16EEEEEENSB_IJSJ_SE_EEENSB_IJSE_NSC_ILi7EEEEEEEEENSB_IJNSB_IJSJ_NSC_ILi512EEEEEENSB_IJSE_SY_EEENSB_IJSY_NSC_ILi8192EEEEEEEEEEEEEvEENS15_INSA_23SM90_TMA_LOAD_MULTICASTES1Q_vEEEENS_8epilogue10collective6detail29Sm90TmaWarpSpecializedAdapterINS1W_15DefaultEpilogueISM_NSB_IJNSB_IJlllEEESE_SY_EEES21_NS1V_6thread17LinearCombinationISM_Li1EffLNS22_9ScaleType4KindE0ELNS_15FloatRoundStyleE2ESM_EENS_4gemm15EpilogueDefaultEEEEEvvEEEEvNT_6ParamsE --------------------------
	.section	.nv.constant0._ZN7cutlass13device_kernelINS_4conv6kernel13ConvUniversalINS1_16ConvProblemShapeILNS1_8OperatorE0ELi2EEENS1_10collective14CollectiveConvINS1_46MainloopSm90TmaGmmaWarpSpecializedImplicitGemmILS5_0ELi7ELi2EN4cute5tupleIJNSA_1CILi2EEENSC_ILi1EEESE_EEENS1_36KernelImplicitTmaWarpSpecializedSm90ELi1EEENSB_IJNSC_ILi128EEESI_NSB_IJNSC_ILi64EEEEEEEEENS_10bfloat16_tESM_NSA_8TiledMMAINSA_8MMA_AtomIJNSA_4SM904GMMA28MMA_64x128x16_F32BF16BF16_SSILNSQ_5MajorE0ELSS_0ELNSQ_7ScaleInE1ELST_1EEEEEENSA_6LayoutINSB_IJSE_SE_SE_EEENSB_IJNSC_ILi0EEESY_SY_EEEEENSB_IJNSA_10UnderscoreES11_S11_EEEEENS7_6detail26Sm90ImplicitGemmTileTraitsINSA_20SM90_TMA_LOAD_IM2COLENSA_14ComposedLayoutINSA_7SwizzleILi3ELi4ELi3EEENSA_18smem_ptr_flag_bitsILi16EEENSW_INSB_IJNSB_IJNSC_ILi8EEENSC_ILi16EEEEEENSB_IJSJ_SE_EEENSB_IJSE_NSC_ILi7EEEEEEEEENSB_IJNSB_IJSJ_NSC_ILi512EEEEEENSB_IJSE_SY_EEENSB_IJSY_NSC_ILi8192EEEEEEEEEEEEEvEENS15_INSA_23SM90_TMA_LOAD_MULTICASTES1Q_vEEEENS_8epilogue10collective6detail29Sm90TmaWarpSpecializedAdapterINS1W_15DefaultEpilogueISM_NSB_IJNSB_IJlllEEESE_SY_EEES21_NS1V_6thread17LinearCombinationISM_Li1EffLNS22_9ScaleType4KindE0ELNS_15FloatRoundStyleE2ESM_EENS_4gemm15EpilogueDefaultEEEEEvvEEEEvNT_6ParamsE,"a",@progbits
	.sectionflags	@""
	.align	4
.nv.constant0._ZN7cutlass13device_kernelINS_4conv6kernel13ConvUniversalINS1_16ConvProblemShapeILNS1_8OperatorE0ELi2EEENS1_10collective14CollectiveConvINS1_46MainloopSm90TmaGmmaWarpSpecializedImplicitGemmILS5_0ELi7ELi2EN4cute5tupleIJNSA_1CILi2EEENSC_ILi1EEESE_EEENS1_36KernelImplicitTmaWarpSpecializedSm90ELi1EEENSB_IJNSC_ILi128EEESI_NSB_IJNSC_ILi64EEEEEEEEENS_10bfloat16_tESM_NSA_8TiledMMAINSA_8MMA_AtomIJNSA_4SM904GMMA28MMA_64x128x16_F32BF16BF16_SSILNSQ_5MajorE0ELSS_0ELNSQ_7ScaleInE1ELST_1EEEEEENSA_6LayoutINSB_IJSE_SE_SE_EEENSB_IJNSC_ILi0EEESY_SY_EEEEENSB_IJNSA_10UnderscoreES11_S11_EEEEENS7_6detail26Sm90ImplicitGemmTileTraitsINSA_20SM90_TMA_LOAD_IM2COLENSA_14ComposedLayoutINSA_7SwizzleILi3ELi4ELi3EEENSA_18smem_ptr_flag_bitsILi16EEENSW_INSB_IJNSB_IJNSC_ILi8EEENSC_ILi16EEEEEENSB_IJSJ_SE_EEENSB_IJSE_NSC_ILi7EEEEEEEEENSB_IJNSB_IJSJ_NSC_ILi512EEEEEENSB_IJSE_SY_EEENSB_IJSY_NSC_ILi8192EEEEEEEEEEEEEvEENS15_INSA_23SM90_TMA_LOAD_MULTICASTES1Q_vEEEENS_8epilogue10collective6detail29Sm90TmaWarpSpecializedAdapterINS1W_15DefaultEpilogueISM_NSB_IJNSB_IJlllEEESE_SY_EEES21_NS1V_6thread17LinearCombinationISM_Li1EffLNS22_9ScaleType4KindE0ELNS_15FloatRoundStyleE2ESM_EENS_4gemm15EpilogueDefaultEEEEEvvEEEEvNT_6ParamsE:
	.zero		1536


//--------------------- SYMBOLS --------------------------

	.type		.nv.reservedSmem.offset0,@object
	.size		.nv.reservedSmem.offset0,0x4
